// auto-generated by cutlass_sweep.conv — config: {"arch": "sm_90", "cluster_m": 2, "cluster_n": 1, "conv_kind": "dgrad", "dtype": "fp16", "ndim": 3, "tile_k": 64, "tile_m": 256, "tile_n": 128}
#include "cutlass/cutlass.h"
#include "cute/tensor.hpp"
#include "cutlass/kernel_hardware_info.hpp"
#include "cutlass/conv/convolution.h"
#include "cutlass/conv/dispatch_policy.hpp"
#include "cutlass/conv/collective/collective_builder.hpp"
#include "cutlass/conv/kernel/conv_universal.hpp"
#include "cutlass/conv/device/conv_universal_adapter.hpp"
#include "cutlass/epilogue/collective/collective_builder.hpp"

using namespace cute;
using Elem = cutlass::half_t;
using Acc  = float;
using LayoutAB = cutlass::layout::TensorNDHWC;
using LayoutC  = cutlass::layout::TensorNDHWC;
constexpr auto ConvOp = cutlass::conv::Operator::kDgrad;
using TileShape    = Shape<_256, _128, Shape<_64>>;
using ClusterShape = Shape<_2, _1, _1>;

using CollectiveEpilogue = typename cutlass::epilogue::collective::CollectiveBuilder<
    cutlass::arch::Sm90, cutlass::arch::OpClassTensorOp,
    TileShape, ClusterShape,
    cutlass::epilogue::collective::EpilogueTileAuto,
    Acc, Acc,
    Elem, LayoutC, 128 / cutlass::sizeof_bits<Elem>::value,
    Elem, LayoutC, 128 / cutlass::sizeof_bits<Elem>::value,
    cutlass::epilogue::collective::EpilogueScheduleAuto
  >::CollectiveOp;

using CollectiveMainloop = typename cutlass::conv::collective::CollectiveBuilder<
    cutlass::arch::Sm90, cutlass::arch::OpClassTensorOp, ConvOp,
    Elem, LayoutAB, 128 / cutlass::sizeof_bits<Elem>::value,
    Elem, LayoutAB, 128 / cutlass::sizeof_bits<Elem>::value,
    Acc,
    TileShape, ClusterShape,
    cutlass::conv::collective::StageCountAutoCarveout<
        static_cast<int>(sizeof(typename CollectiveEpilogue::SharedStorage))>,
    cutlass::conv::collective::KernelScheduleAuto
  >::CollectiveOp;

using ProblemShape = cutlass::conv::ConvProblemShape<
    ConvOp, CollectiveMainloop::DispatchPolicy::NumSpatialDimensions>;
using ConvKernel = cutlass::conv::kernel::ConvUniversal<
    ProblemShape, CollectiveMainloop, CollectiveEpilogue>;
using Conv = cutlass::conv::device::ConvUniversalAdapter<ConvKernel>;

auto* _anchor = &cutlass::device_kernel<ConvKernel>;


// ===== COMPILED SASS (sm_90a) =====

	.target	sm_90a

	.elftype	@"ET_EXEC"


//--------------------- .note.nv.tkinfo           --------------------------
	.section	.note.nv.tkinfo,"",@"SHT_NOTE"
	.sectionflags	@"SHF_NOTE_NV_TKINFO"
	.tkinfo
        /*0018*/ 	.word	0x00000002
        /*0030*/ 	.string	""
        /*0030*/ 	.string	"ptxas"
        /*0030*/ 	.string	"Cuda compilation tools, release 13.0, V13.0.88"
        /*0030*/ 	.string	"Build cuda_13.0.r13.0/compiler.36424714_0"
        /*0030*/ 	.string	"-arch sm_90a -m 64 "



//--------------------- .note.nv.cuinfo           --------------------------
	.section	.note.nv.cuinfo,"",@"SHT_NOTE"
	.sectionflags	@"SHF_NOTE_NV_CUINFO"
        /*0018*/ 	.short	0x0002
        /*001a*/ 	.short	0x005a
        /*001c*/ 	.short	0x0082
	.zero		2


//--------------------- .nv.info                  --------------------------
	.section	.nv.info,"",@"SHT_CUDA_INFO"
	.align	4


	//----- nvinfo : EIATTR_REGCOUNT
	.align		4
        /*0000*/ 	.byte	0x04, 0x2f
        /*0002*/ 	.short	(.L_12 - .L_11)
	.align		4
.L_11:
        /*0004*/ 	.word	index@(_ZN7cutlass13device_kernelINS_4conv6kernel13ConvUniversalINS1_16ConvProblemShapeILNS1_8OperatorE1ELi3EEENS1_10collective14CollectiveConvINS1_46MainloopSm90TmaGmmaWarpSpecializedImplicitGemmILS5_1ELi4ELi3EN4cute5tupleIJNSA_1CILi2EEENSC_ILi1EEESE_EEENS1_36KernelImplicitTmaWarpSpecializedSm90ELi1EEENSB_IJNSC_ILi256EEENSC_ILi128EEENSB_IJNSC_ILi64EEEEEEEEENS_6half_tESN_NSA_8TiledMMAINSA_8MMA_AtomIJNSA_4SM904GMMA26MMA_64x128x16_F32F16F16_SSILNSR_5MajorE0ELST_1ELNSR_7ScaleInE1ELSU_1EEEEEENSA_6LayoutINSB_IJSE_SE_SE_EEENSB_IJNSC_ILi0EEESZ_SZ_EEEEENSB_IJNSA_10UnderscoreES12_S12_EEEEENS7_6detail26Sm90ImplicitGemmTileTraitsINSA_20SM90_TMA_LOAD_IM2COLENSA_14ComposedLayoutINSA_7SwizzleILi3ELi4ELi3EEENSA_18smem_ptr_flag_bitsILi16EEENSX_INSB_IJNSB_IJNSC_ILi8EEENSC_ILi32EEEEEENSB_IJSK_SE_EEENSB_IJSE_NSC_ILi4EEEEEEEEENSB_IJNSB_IJSK_NSC_ILi512EEEEEENSB_IJSE_SZ_EEENSB_IJSZ_NSC_ILi16384EEEEEEEEEEEEEvEENS16_INSA_23SM90_TMA_LOAD_MULTICASTENS18_IS1A_S1C_NSX_INSB_IJNSB_IJSK_SD_EEENSB_IJS1D_S1D_EEES1I_EEENSB_IJNSB_IJSE_NSC_ILi4096EEEEEES1L_NSB_IJSZ_NSC_ILi8192EEEEEEEEEEEEEvEEEENS_8epilogue10collective6detail29Sm90TmaWarpSpecializedAdapterINS27_15DefaultEpilogueISN_NSB_IJNSB_IJllllEEESE_SZ_EEES2C_NS26_6thread17LinearCombinationISN_Li1EffLNS2D_9ScaleType4KindE0ELNS_15FloatRoundStyleE2ESN_EENS_4gemm15EpilogueDefaultEEEEEvvEEEEvNT_6ParamsE)
        /*0008*/ 	.word	0x000000ff


	//----- nvinfo : EIATTR_FRAME_SIZE
	.align		4
.L_12:
        /*000c*/ 	.byte	0x04, 0x11
        /*000e*/ 	.short	(.L_14 - .L_13)
	.align		4
.L_13:
        /*0010*/ 	.word	index@(_ZN7cutlass13device_kernelINS_4conv6kernel13ConvUniversalINS1_16ConvProblemShapeILNS1_8OperatorE1ELi3EEENS1_10collective14CollectiveConvINS1_46MainloopSm90TmaGmmaWarpSpecializedImplicitGemmILS5_1ELi4ELi3EN4cute5tupleIJNSA_1CILi2EEENSC_ILi1EEESE_EEENS1_36KernelImplicitTmaWarpSpecializedSm90ELi1EEENSB_IJNSC_ILi256EEENSC_ILi128EEENSB_IJNSC_ILi64EEEEEEEEENS_6half_tESN_NSA_8TiledMMAINSA_8MMA_AtomIJNSA_4SM904GMMA26MMA_64x128x16_F32F16F16_SSILNSR_5MajorE0ELST_1ELNSR_7ScaleInE1ELSU_1EEEEEENSA_6LayoutINSB_IJSE_SE_SE_EEENSB_IJNSC_ILi0EEESZ_SZ_EEEEENSB_IJNSA_10UnderscoreES12_S12_EEEEENS7_6detail26Sm90ImplicitGemmTileTraitsINSA_20SM90_TMA_LOAD_IM2COLENSA_14ComposedLayoutINSA_7SwizzleILi3ELi4ELi3EEENSA_18smem_ptr_flag_bitsILi16EEENSX_INSB_IJNSB_IJNSC_ILi8EEENSC_ILi32EEEEEENSB_IJSK_SE_EEENSB_IJSE_NSC_ILi4EEEEEEEEENSB_IJNSB_IJSK_NSC_ILi512EEEEEENSB_IJSE_SZ_EEENSB_IJSZ_NSC_ILi16384EEEEEEEEEEEEEvEENS16_INSA_23SM90_TMA_LOAD_MULTICASTENS18_IS1A_S1C_NSX_INSB_IJNSB_IJSK_SD_EEENSB_IJS1D_S1D_EEES1I_EEENSB_IJNSB_IJSE_NSC_ILi4096EEEEEES1L_NSB_IJSZ_NSC_ILi8192EEEEEEEEEEEEEvEEEENS_8epilogue10collective6detail29Sm90TmaWarpSpecializedAdapterINS27_15DefaultEpilogueISN_NSB_IJNSB_IJllllEEESE_SZ_EEES2C_NS26_6thread17LinearCombinationISN_Li1EffLNS2D_9ScaleType4KindE0ELNS_15FloatRoundStyleE2ESN_EENS_4gemm15EpilogueDefaultEEEEEvvEEEEvNT_6ParamsE)
        /*0014*/ 	.word	0x000003f0


	//----- nvinfo : EIATTR_MIN_STACK_SIZE
	.align		4
.L_14:
        /*0018*/ 	.byte	0x04, 0x12
        /*001a*/ 	.short	(.L_16 - .L_15)
	.align		4
.L_15:
        /*001c*/ 	.word	index@(_ZN7cutlass13device_kernelINS_4conv6kernel13ConvUniversalINS1_16ConvProblemShapeILNS1_8OperatorE1ELi3EEENS1_10collective14CollectiveConvINS1_46MainloopSm90TmaGmmaWarpSpecializedImplicitGemmILS5_1ELi4ELi3EN4cute5tupleIJNSA_1CILi2EEENSC_ILi1EEESE_EEENS1_36KernelImplicitTmaWarpSpecializedSm90ELi1EEENSB_IJNSC_ILi256EEENSC_ILi128EEENSB_IJNSC_ILi64EEEEEEEEENS_6half_tESN_NSA_8TiledMMAINSA_8MMA_AtomIJNSA_4SM904GMMA26MMA_64x128x16_F32F16F16_SSILNSR_5MajorE0ELST_1ELNSR_7ScaleInE1ELSU_1EEEEEENSA_6LayoutINSB_IJSE_SE_SE_EEENSB_IJNSC_ILi0EEESZ_SZ_EEEEENSB_IJNSA_10UnderscoreES12_S12_EEEEENS7_6detail26Sm90ImplicitGemmTileTraitsINSA_20SM90_TMA_LOAD_IM2COLENSA_14ComposedLayoutINSA_7SwizzleILi3ELi4ELi3EEENSA_18smem_ptr_flag_bitsILi16EEENSX_INSB_IJNSB_IJNSC_ILi8EEENSC_ILi32EEEEEENSB_IJSK_SE_EEENSB_IJSE_NSC_ILi4EEEEEEEEENSB_IJNSB_IJSK_NSC_ILi512EEEEEENSB_IJSE_SZ_EEENSB_IJSZ_NSC_ILi16384EEEEEEEEEEEEEvEENS16_INSA_23SM90_TMA_LOAD_MULTICASTENS18_IS1A_S1C_NSX_INSB_IJNSB_IJSK_SD_EEENSB_IJS1D_S1D_EEES1I_EEENSB_IJNSB_IJSE_NSC_ILi4096EEEEEES1L_NSB_IJSZ_NSC_ILi8192EEEEEEEEEEEEEvEEEENS_8epilogue10collective6detail29Sm90TmaWarpSpecializedAdapterINS27_15DefaultEpilogueISN_NSB_IJNSB_IJllllEEESE_SZ_EEES2C_NS26_6thread17LinearCombinationISN_Li1EffLNS2D_9ScaleType4KindE0ELNS_15FloatRoundStyleE2ESN_EENS_4gemm15EpilogueDefaultEEEEEvvEEEEvNT_6ParamsE)
        /*0020*/ 	.word	0x000003f0
.L_16:


//--------------------- .nv.compat                --------------------------
	.section	.nv.compat,"",@"SHT_CUDA_COMPAT_INFO"
	.align	4
        /*0000*/ 	.byte	0x02, 0x09, 0x01, 0x00, 0x02, 0x02, 0x04, 0x00, 0x02, 0x05, 0x05, 0x00, 0x03, 0x07, 0x01, 0x01
        /*0010*/ 	.byte	0x02, 0x03, 0x01, 0x00, 0x02, 0x06, 0x01, 0x00, 0x04, 0x0b, 0x08, 0x00, 0x00, 0x00, 0x00, 0x00
        /*0020*/ 	.byte	0x00, 0x00, 0x00, 0x00


//--------------------- .nv.info._ZN7cutlass13device_kernelINS_4conv6kernel13ConvUniversalINS1_16ConvProblemShapeILNS1_8OperatorE1ELi3EEENS1_10collective14CollectiveConvINS1_46MainloopSm90TmaGmmaWarpSpecializedImplicitGemmILS5_1ELi4ELi3EN4cute5tupleIJNSA_1CILi2EEENSC_ILi1EEESE_EEENS1_36KernelImplicitTmaWarpSpecializedSm90ELi1EEENSB_IJNSC_ILi256EEENSC_ILi128EEENSB_IJNSC_ILi64EEEEEEEEENS_6half_tESN_NSA_8TiledMMAINSA_8MMA_AtomIJNSA_4SM904GMMA26MMA_64x128x16_F32F16F16_SSILNSR_5MajorE0ELST_1ELNSR_7ScaleInE1ELSU_1EEEEEENSA_6LayoutINSB_IJSE_SE_SE_EEENSB_IJNSC_ILi0EEESZ_SZ_EEEEENSB_IJNSA_10UnderscoreES12_S12_EEEEENS7_6detail26Sm90ImplicitGemmTileTraitsINSA_20SM90_TMA_LOAD_IM2COLENSA_14ComposedLayoutINSA_7SwizzleILi3ELi4ELi3EEENSA_18smem_ptr_flag_bitsILi16EEENSX_INSB_IJNSB_IJNSC_ILi8EEENSC_ILi32EEEEEENSB_IJSK_SE_EEENSB_IJSE_NSC_ILi4EEEEEEEEENSB_IJNSB_IJSK_NSC_ILi512EEEEEENSB_IJSE_SZ_EEENSB_IJSZ_NSC_ILi16384EEEEEEEEEEEEEvEENS16_INSA_23SM90_TMA_LOAD_MULTICASTENS18_IS1A_S1C_NSX_INSB_IJNSB_IJSK_SD_EEENSB_IJS1D_S1D_EEES1I_EEENSB_IJNSB_IJSE_NSC_ILi4096EEEEEES1L_NSB_IJSZ_NSC_ILi8192EEEEEEEEEEEEEvEEEENS_8epilogue10collective6detail29Sm90TmaWarpSpecializedAdapterINS27_15DefaultEpilogueISN_NSB_IJNSB_IJllllEEESE_SZ_EEES2C_NS26_6thread17LinearCombinationISN_Li1EffLNS2D_9ScaleType4KindE0ELNS_15FloatRoundStyleE2ESN_EENS_4gemm15EpilogueDefaultEEEEEvvEEEEvNT_6ParamsE --------------------------
	.section	.nv.info._ZN7cutlass13device_kernelINS_4conv6kernel13ConvUniversalINS1_16ConvProblemShapeILNS1_8OperatorE1ELi3EEENS1_10collective14CollectiveConvINS1_46MainloopSm90TmaGmmaWarpSpecializedImplicitGemmILS5_1ELi4ELi3EN4cute5tupleIJNSA_1CILi2EEENSC_ILi1EEESE_EEENS1_36KernelImplicitTmaWarpSpecializedSm90ELi1EEENSB_IJNSC_ILi256EEENSC_ILi128EEENSB_IJNSC_ILi64EEEEEEEEENS_6half_tESN_NSA_8TiledMMAINSA_8MMA_AtomIJNSA_4SM904GMMA26MMA_64x128x16_F32F16F16_SSILNSR_5MajorE0ELST_1ELNSR_7ScaleInE1ELSU_1EEEEEENSA_6LayoutINSB_IJSE_SE_SE_EEENSB_IJNSC_ILi0EEESZ_SZ_EEEEENSB_IJNSA_10UnderscoreES12_S12_EEEEENS7_6detail26Sm90ImplicitGemmTileTraitsINSA_20SM90_TMA_LOAD_IM2COLENSA_14ComposedLayoutINSA_7SwizzleILi3ELi4ELi3EEENSA_18smem_ptr_flag_bitsILi16EEENSX_INSB_IJNSB_IJNSC_ILi8EEENSC_ILi32EEEEEENSB_IJSK_SE_EEENSB_IJSE_NSC_ILi4EEEEEEEEENSB_IJNSB_IJSK_NSC_ILi512EEEEEENSB_IJSE_SZ_EEENSB_IJSZ_NSC_ILi16384EEEEEEEEEEEEEvEENS16_INSA_23SM90_TMA_LOAD_MULTICASTENS18_IS1A_S1C_NSX_INSB_IJNSB_IJSK_SD_EEENSB_IJS1D_S1D_EEES1I_EEENSB_IJNSB_IJSE_NSC_ILi4096EEEEEES1L_NSB_IJSZ_NSC_ILi8192EEEEEEEEEEEEEvEEEENS_8epilogue10collective6detail29Sm90TmaWarpSpecializedAdapterINS27_15DefaultEpilogueISN_NSB_IJNSB_IJllllEEESE_SZ_EEES2C_NS26_6thread17LinearCombinationISN_Li1EffLNS2D_9ScaleType4KindE0ELNS_15FloatRoundStyleE2ESN_EENS_4gemm15EpilogueDefaultEEEEEvvEEEEvNT_6ParamsE,"",@"SHT_CUDA_INFO"
	.sectionflags	@""
	.align	4


	//----- nvinfo : EIATTR_CUDA_API_VERSION
	.align		4
        /*0000*/ 	.byte	0x04, 0x37
        /*0002*/ 	.short	(.L_18 - .L_17)
.L_17:
        /*0004*/ 	.word	0x00000082


	//----- nvinfo : EIATTR_KPARAM_INFO
	.align		4
.L_18:
        /*0008*/ 	.byte	0x04, 0x17
        /*000a*/ 	.short	(.L_20 - .L_19)
.L_19:
        /*000c*/ 	.word	0x00000000
        /*0010*/ 	.short	0x0000
        /*0012*/ 	.short	0x0070
        /*0014*/ 	.byte	0x00, 0xf0, 0x01, 0x10


	//----- nvinfo : EIATTR_SPARSE_MMA_MASK
	.align		4
.L_20:
        /*0018*/ 	.byte	0x03, 0x50
        /*001a*/ 	.short	0x0000


	//----- nvinfo : EIATTR_MAXREG_COUNT
	.align		4
        /*001c*/ 	.byte	0x03, 0x1b
        /*001e*/ 	.short	0x00ff


	//----- nvinfo : EIATTR_NUM_BARRIERS
	.align		4
        /*0020*/ 	.byte	0x02, 0x4c
        /*0022*/ 	.byte	0x01
	.zero		1


	//----- nvinfo : EIATTR_ANNOTATIONS
	.align		4
        /*0024*/ 	.byte	0x04, 0x55
        /*0026*/ 	.short	(.L_22 - .L_21)


	//   ....[0]....
.L_21:
        /*0028*/ 	.word	0x00000001
        /*002c*/ 	.byte	0xd0, 0x0a, 0x00, 0x00, 0x01, 0x00, 0x00, 0x00, 0x10, 0x0b, 0x00, 0x00, 0x01, 0x00, 0x00, 0x00
        /* <DEDUP_REMOVED lines=372> */
        /*177c*/ 	.byte	0x00, 0x23, 0x01, 0x00, 0x01, 0x00, 0x00, 0x00, 0xe0, 0x25, 0x01, 0x00


	//----- nvinfo : EIATTR_MERCURY_ISA_VERSION
	.align		4
.L_22:
        /*1788*/ 	.byte	0x03, 0x5f
        /*178a*/ 	.short	0x0101


	//----- nvinfo : EIATTR_COOP_GROUP_MASK_REGIDS
	.align		4
        /*178c*/ 	.byte	0x04, 0x29
        /*178e*/ 	.short	(.L_24 - .L_23)


	//   ....[0]....
.L_23:
        /*1790*/ 	.word	0xffffffff


	//   ....[1]....
        /*1794*/ 	.word	0xffffffff


	//   ....[2]....
        /*1798*/ 	.word	0xffffffff


	//   ....[3]....
        /*179c*/ 	.word	0xffffffff


	//----- nvinfo : EIATTR_COOP_GROUP_INSTR_OFFSETS
	.align		4
.L_24:
        /*17a0*/ 	.byte	0x04, 0x28
        /*17a2*/ 	.short	(.L_26 - .L_25)


	//   ....[0]....
.L_25:
        /*17a4*/ 	.word	0x00000080


	//   ....[1]....
        /*17a8*/ 	.word	0x000000b0


	//   ....[2]....
        /*17ac*/ 	.word	0x000001b0


	//   ....[3]....
        /*17b0*/ 	.word	0x000006d0


	//----- nvinfo : EIATTR_MBARRIER_INSTR_OFFSETS
	.align		4
.L_26:
        /*17b4*/ 	.byte	0x04, 0x39
        /*17b6*/ 	.short	(.L_28 - .L_27)


	//   ....[0]....
.L_27:
        /*17b8*/ 	.word	0x000003c0
        /*17bc*/ 	.word	0x000000ff
        /*17c0*/ 	.word	0x00030000
        /*17c4*/ 	.short	0x0100
        /*17c6*/ 	.byte	0x0a
	.zero		1


	//   ....[1]....
        /*17c8*/ 	.word	0x000003d0
        /*17cc*/ 	.word	0x000000ff
        /*17d0*/ 	.word	0x00030020
        /*17d4*/ 	.short	0x0100
        /*17d6*/ 	.byte	0x0a
	.zero		1


	//   ....[2]....
        /*17d8*/ 	.word	0x000003e0
        /*17dc*/ 	.word	0x000000ff
        /*17e0*/ 	.word	0x00030008
        /*17e4*/ 	.short	0x0100
        /*17e6*/ 	.byte	0x0a
	.zero		1


	//   ....[3]....
        /*17e8*/ 	.word	0x000003f0
        /*17ec*/ 	.word	0x000000ff
        /*17f0*/ 	.word	0x00030028
        /*17f4*/ 	.short	0x0100
        /*17f6*/ 	.byte	0x0a
	.zero		1


	//   ....[4]....
        /*17f8*/ 	.word	0x00000400
        /*17fc*/ 	.word	0x000000ff
        /*1800*/ 	.word	0x00030010
        /*1804*/ 	.short	0x0100
        /*1806*/ 	.byte	0x0a
	.zero		1


	//   ....[5]....
        /*1808*/ 	.word	0x00000410
        /*180c*/ 	.word	0x000000ff
        /*1810*/ 	.word	0x00030030
        /*1814*/ 	.short	0x0100
        /*1816*/ 	.byte	0x0a
	.zero		1


	//   ....[6]....
        /*1818*/ 	.word	0x00000420
        /*181c*/ 	.word	0x000000ff
        /*1820*/ 	.word	0x00030018
        /*1824*/ 	.short	0x0100
        /*1826*/ 	.byte	0x0a
	.zero		1


	//   ....[7]....
        /*1828*/ 	.word	0x00000430
        /*182c*/ 	.word	0x000000ff
        /*1830*/ 	.word	0x00030038
        /*1834*/ 	.short	0x0100
        /*1836*/ 	.byte	0x0a
	.zero		1


	//   ....[8]....
        /*1838*/ 	.word	0x000015b0
        /*183c*/ 	.word	0x00000003
        /*1840*/ 	.word	0x00030000
        /*1844*/ 	.short	0x010a
        /*1846*/ 	.byte	0x3f
	.zero		1


	//   ....[9]....
        /*1848*/ 	.word	0x000039f0
        /*184c*/ 	.word	0x00000000
        /*1850*/ 	.word	0x00030000
        /*1854*/ 	.short	0x010a
        /*1856*/ 	.byte	0x3f
	.zero		1


	//   ....[10]....
        /*1858*/ 	.word	0x000062b0
        /*185c*/ 	.word	0x00000000
        /*1860*/ 	.word	0x00000000
        /*1864*/ 	.short	0x0101
        /*1866*/ 	.byte	0x3f
	.zero		1


	//   ....[11]....
        /*1868*/ 	.word	0x000064c0
        /*186c*/ 	.word	0x00000005
        /*1870*/ 	.word	0x00000000
        /*1874*/ 	.short	0x0101
        /*1876*/ 	.byte	0x3f
	.zero		1


	//   ....[12]....
        /*1878*/ 	.word	0x00016680
        /*187c*/ 	.word	0x0000000c
        /*1880*/ 	.word	0x00030020
        /*1884*/ 	.short	0x010a
        /*1886*/ 	.byte	0x3f
	.zero		1


	//   ....[13]....
        /*1888*/ 	.word	0x00016ef0
        /*188c*/ 	.word	0x00000003
        /*1890*/ 	.word	0x00000000
        /*1894*/ 	.short	0x010a
        /*1896*/ 	.byte	0x3f
	.zero		1


	//   ....[14]....
        /*1898*/ 	.word	0x00016fc0
        /*189c*/ 	.word	0x00000003
        /*18a0*/ 	.word	0x00000000
        /*18a4*/ 	.short	0x010a
        /*18a6*/ 	.byte	0x3f
	.zero		1


	//   ....[15]....
        /*18a8*/ 	.word	0x00017090
        /*18ac*/ 	.word	0x00000003
        /*18b0*/ 	.word	0x00000000
        /*18b4*/ 	.short	0x010a
        /*18b6*/ 	.byte	0x3f
	.zero		1


	//   ....[16]....
        /*18b8*/ 	.word	0x00017160
        /*18bc*/ 	.word	0x00000003
        /*18c0*/ 	.word	0x00000000
        /*18c4*/ 	.short	0x010a
        /*18c6*/ 	.byte	0x3f
	.zero		1


	//----- nvinfo : EIATTR_NUM_MBARRIERS
	.align		4
.L_28:
        /*18c8*/ 	.byte	0x03, 0x38
        /*18ca*/ 	.short	0x0008


	//----- nvinfo : EIATTR_EXIT_INSTR_OFFSETS
	.align		4
        /*18cc*/ 	.byte	0x04, 0x1c
        /*18ce*/ 	.short	(.L_30 - .L_29)


	//   ....[0]....
.L_29:
        /*18d0*/ 	.word	0x00000ac0


	//   ....[1]....
        /*18d4*/ 	.word	0x00006710


	//   ....[2]....
        /*18d8*/ 	.word	0x00011a80


	//   ....[3]....
        /*18dc*/ 	.word	0x00011ac0


	//   ....[4]....
        /*18e0*/ 	.word	0x00016410


	//   ....[5]....
        /*18e4*/ 	.word	0x00016450


	//   ....[6]....
        /*18e8*/ 	.word	0x00016470


	//   ....[7]....
        /*18ec*/ 	.word	0x00016dc0


	//   ....[8]....
        /*18f0*/ 	.word	0x00017190


	//----- nvinfo : EIATTR_MAX_THREADS
	.align		4
.L_30:
        /*18f4*/ 	.byte	0x04, 0x05
        /*18f6*/ 	.short	(.L_32 - .L_31)
.L_31:
        /*18f8*/ 	.word	0x00000100
        /*18fc*/ 	.word	0x00000001
        /*1900*/ 	.word	0x00000001


	//----- nvinfo : EIATTR_CRS_STACK_SIZE
	.align		4
.L_32:
        /*1904*/ 	.byte	0x04, 0x1e
        /*1906*/ 	.short	(.L_34 - .L_33)
.L_33:
        /*1908*/ 	.word	0x00000000


	//----- nvinfo : EIATTR_CBANK_PARAM_SIZE
	.align		4
.L_34:
        /*190c*/ 	.byte	0x03, 0x19
        /*190e*/ 	.short	0x0470


	//----- nvinfo : EIATTR_PARAM_CBANK
	.align		4
        /*1910*/ 	.byte	0x04, 0x0a
        /*1912*/ 	.short	(.L_36 - .L_35)
	.align		4
.L_35:
        /*1914*/ 	.word	index@(.nv.constant0._ZN7cutlass13device_kernelINS_4conv6kernel13ConvUniversalINS1_16ConvProblemShapeILNS1_8OperatorE1ELi3EEENS1_10collective14CollectiveConvINS1_46MainloopSm90TmaGmmaWarpSpecializedImplicitGemmILS5_1ELi4ELi3EN4cute5tupleIJNSA_1CILi2EEENSC_ILi1EEESE_EEENS1_36KernelImplicitTmaWarpSpecializedSm90ELi1EEENSB_IJNSC_ILi256EEENSC_ILi128EEENSB_IJNSC_ILi64EEEEEEEEENS_6half_tESN_NSA_8TiledMMAINSA_8MMA_AtomIJNSA_4SM904GMMA26MMA_64x128x16_F32F16F16_SSILNSR_5MajorE0ELST_1ELNSR_7ScaleInE1ELSU_1EEEEEENSA_6LayoutINSB_IJSE_SE_SE_EEENSB_IJNSC_ILi0EEESZ_SZ_EEEEENSB_IJNSA_10UnderscoreES12_S12_EEEEENS7_6detail26Sm90ImplicitGemmTileTraitsINSA_20SM90_TMA_LOAD_IM2COLENSA_14ComposedLayoutINSA_7SwizzleILi3ELi4ELi3EEENSA_18smem_ptr_flag_bitsILi16EEENSX_INSB_IJNSB_IJNSC_ILi8EEENSC_ILi32EEEEEENSB_IJSK_SE_EEENSB_IJSE_NSC_ILi4EEEEEEEEENSB_IJNSB_IJSK_NSC_ILi512EEEEEENSB_IJSE_SZ_EEENSB_IJSZ_NSC_ILi16384EEEEEEEEEEEEEvEENS16_INSA_23SM90_TMA_LOAD_MULTICASTENS18_IS1A_S1C_NSX_INSB_IJNSB_IJSK_SD_EEENSB_IJS1D_S1D_EEES1I_EEENSB_IJNSB_IJSE_NSC_ILi4096EEEEEES1L_NSB_IJSZ_NSC_ILi8192EEEEEEEEEEEEEvEEEENS_8epilogue10collective6detail29Sm90TmaWarpSpecializedAdapterINS27_15DefaultEpilogueISN_NSB_IJNSB_IJllllEEESE_SZ_EEES2C_NS26_6thread17LinearCombinationISN_Li1EffLNS2D_9ScaleType4KindE0ELNS_15FloatRoundStyleE2ESN_EENS_4gemm15EpilogueDefaultEEEEEvvEEEEvNT_6ParamsE)
        /*1918*/ 	.short	0x0210
        /*191a*/ 	.short	0x0470


	//----- nvinfo : EIATTR_SW_WAR
	.align		4
.L_36:
        /*191c*/ 	.byte	0x04, 0x36
        /*191e*/ 	.short	(.L_38 - .L_37)
.L_37:
        /*1920*/ 	.word	0x00000008
.L_38:


//--------------------- .nv.callgraph             --------------------------
	.section	.nv.callgraph,"",@"SHT_CUDA_CALLGRAPH"
	.align	4
	.sectionentsize	8
	.align		4
        /*0000*/ 	.word	0x00000000
	.align		4
        /*0004*/ 	.word	0xffffffff
	.align		4
        /*0008*/ 	.word	0x00000000
	.align		4
        /*000c*/ 	.word	0xfffffffe
	.align		4
        /*0010*/ 	.word	0x00000000
	.align		4
        /*0014*/ 	.word	0xfffffffd
	.align		4
        /*0018*/ 	.word	0x00000000
	.align		4
        /*001c*/ 	.word	0xfffffffc


//--------------------- .nv.constant4             --------------------------
	.section	.nv.constant4,"a",@progbits
	.align	8
	.align		8
.nv.constant4:
        /*0000*/ 	.dword	_ZN39_INTERNAL_5dd851f5_4_k_cu_19ecb203_27894cuda3std3__45__cpo5beginE
	.align		8
        /*0008*/ 	.dword	_ZN39_INTERNAL_5dd851f5_4_k_cu_19ecb203_27894cuda3std3__45__cpo3endE
	.align		8
        /*0010*/ 	.dword	_ZN39_INTERNAL_5dd851f5_4_k_cu_19ecb203_27894cuda3std3__45__cpo6cbeginE
	.align		8
        /*0018*/ 	.dword	_ZN39_INTERNAL_5dd851f5_4_k_cu_19ecb203_27894cuda3std3__45__cpo4cendE
	.align		8
        /*0020*/ 	.dword	_ZN39_INTERNAL_5dd851f5_4_k_cu_19ecb203_27894cuda3std3__441_GLOBAL__N__5dd851f5_4_k_cu_19ecb203_27896ignoreE
	.align		8
        /*0028*/ 	.dword	_ZN39_INTERNAL_5dd851f5_4_k_cu_19ecb203_27894cuda3std3__419piecewise_constructE
	.align		8
        /*0030*/ 	.dword	_ZN39_INTERNAL_5dd851f5_4_k_cu_19ecb203_27894cuda3std3__48in_placeE
	.align		8
        /*0038*/ 	.dword	_ZN39_INTERNAL_5dd851f5_4_k_cu_19ecb203_27894cuda3std6ranges3__45__cpo4swapE
	.align		8
        /*0040*/ 	.dword	_ZN39_INTERNAL_5dd851f5_4_k_cu_19ecb203_27894cuda3std6ranges3__45__cpo9iter_moveE
	.align		8
        /*0048*/ 	.dword	_ZN39_INTERNAL_5dd851f5_4_k_cu_19ecb203_27894cute7productE
	.align		8
        /*0050*/ 	.dword	_ZN39_INTERNAL_5dd851f5_4_k_cu_19ecb203_27894cute1_E


//--------------------- .text._ZN7cutlass13device_kernelINS_4conv6kernel13ConvUniversalINS1_16ConvProblemShapeILNS1_8OperatorE1ELi3EEENS1_10collective14CollectiveConvINS1_46MainloopSm90TmaGmmaWarpSpecializedImplicitGemmILS5_1ELi4ELi3EN4cute5tupleIJNSA_1CILi2EEENSC_ILi1EEESE_EEENS1_36KernelImplicitTmaWarpSpecializedSm90ELi1EEENSB_IJNSC_ILi256EEENSC_ILi128EEENSB_IJNSC_ILi64EEEEEEEEENS_6half_tESN_NSA_8TiledMMAINSA_8MMA_AtomIJNSA_4SM904GMMA26MMA_64x128x16_F32F16F16_SSILNSR_5MajorE0ELST_1ELNSR_7ScaleInE1ELSU_1EEEEEENSA_6LayoutINSB_IJSE_SE_SE_EEENSB_IJNSC_ILi0EEESZ_SZ_EEEEENSB_IJNSA_10UnderscoreES12_S12_EEEEENS7_6detail26Sm90ImplicitGemmTileTraitsINSA_20SM90_TMA_LOAD_IM2COLENSA_14ComposedLayoutINSA_7SwizzleILi3ELi4ELi3EEENSA_18smem_ptr_flag_bitsILi16EEENSX_INSB_IJNSB_IJNSC_ILi8EEENSC_ILi32EEEEEENSB_IJSK_SE_EEENSB_IJSE_NSC_ILi4EEEEEEEEENSB_IJNSB_IJSK_NSC_ILi512EEEEEENSB_IJSE_SZ_EEENSB_IJSZ_NSC_ILi16384EEEEEEEEEEEEEvEENS16_INSA_23SM90_TMA_LOAD_MULTICASTENS18_IS1A_S1C_NSX_INSB_IJNSB_IJSK_SD_EEENSB_IJS1D_S1D_EEES1I_EEENSB_IJNSB_IJSE_NSC_ILi4096EEEEEES1L_NSB_IJSZ_NSC_ILi8192EEEEEEEEEEEEEvEEEENS_8epilogue10collective6detail29Sm90TmaWarpSpecializedAdapterINS27_15DefaultEpilogueISN_NSB_IJNSB_IJllllEEESE_SZ_EEES2C_NS26_6thread17LinearCombinationISN_Li1EffLNS2D_9ScaleType4KindE0ELNS_15FloatRoundStyleE2ESN_EENS_4gemm15EpilogueDefaultEEEEEvvEEEEvNT_6ParamsE --------------------------
	.section	.text._ZN7cutlass13device_kernelINS_4conv6kernel13ConvUniversalINS1_16ConvProblemShapeILNS1_8OperatorE1ELi3EEENS1_10collective14CollectiveConvINS1_46MainloopSm90TmaGmmaWarpSpecializedImplicitGemmILS5_1ELi4ELi3EN4cute5tupleIJNSA_1CILi2EEENSC_ILi1EEESE_EEENS1_36KernelImplicitTmaWarpSpecializedSm90ELi1EEENSB_IJNSC_ILi256EEENSC_ILi128EEENSB_IJNSC_ILi64EEEEEEEEENS_6half_tESN_NSA_8TiledMMAINSA_8MMA_AtomIJNSA_4SM904GMMA26MMA_64x128x16_F32F16F16_SSILNSR_5MajorE0ELST_1ELNSR_7ScaleInE1ELSU_1EEEEEENSA_6LayoutINSB_IJSE_SE_SE_EEENSB_IJNSC_ILi0EEESZ_SZ_EEEEENSB_IJNSA_10UnderscoreES12_S12_EEEEENS7_6detail26Sm90ImplicitGemmTileTraitsINSA_20SM90_TMA_LOAD_IM2COLENSA_14ComposedLayoutINSA_7SwizzleILi3ELi4ELi3EEENSA_18smem_ptr_flag_bitsILi16EEENSX_INSB_IJNSB_IJNSC_ILi8EEENSC_ILi32EEEEEENSB_IJSK_SE_EEENSB_IJSE_NSC_ILi4EEEEEEEEENSB_IJNSB_IJSK_NSC_ILi512EEEEEENSB_IJSE_SZ_EEENSB_IJSZ_NSC_ILi16384EEEEEEEEEEEEEvEENS16_INSA_23SM90_TMA_LOAD_MULTICASTENS18_IS1A_S1C_NSX_INSB_IJNSB_IJSK_SD_EEENSB_IJS1D_S1D_EEES1I_EEENSB_IJNSB_IJSE_NSC_ILi4096EEEEEES1L_NSB_IJSZ_NSC_ILi8192EEEEEEEEEEEEEvEEEENS_8epilogue10collective6detail29Sm90TmaWarpSpecializedAdapterINS27_15DefaultEpilogueISN_NSB_IJNSB_IJllllEEESE_SZ_EEES2C_NS26_6thread17LinearCombinationISN_Li1EffLNS2D_9ScaleType4KindE0ELNS_15FloatRoundStyleE2ESN_EENS_4gemm15EpilogueDefaultEEEEEvvEEEEvNT_6ParamsE,"ax",@progbits
	.align	128
.text._ZN7cutlass13device_kernelINS_4conv6kernel13ConvUniversalINS1_16ConvProblemShapeILNS1_8OperatorE1ELi3EEENS1_10collective14CollectiveConvINS1_46MainloopSm90TmaGmmaWarpSpecializedImplicitGemmILS5_1ELi4ELi3EN4cute5tupleIJNSA_1CILi2EEENSC_ILi1EEESE_EEENS1_36KernelImplicitTmaWarpSpecializedSm90ELi1EEENSB_IJNSC_ILi256EEENSC_ILi128EEENSB_IJNSC_ILi64EEEEEEEEENS_6half_tESN_NSA_8TiledMMAINSA_8MMA_AtomIJNSA_4SM904GMMA26MMA_64x128x16_F32F16F16_SSILNSR_5MajorE0ELST_1ELNSR_7ScaleInE1ELSU_1EEEEEENSA_6LayoutINSB_IJSE_SE_SE_EEENSB_IJNSC_ILi0EEESZ_SZ_EEEEENSB_IJNSA_10UnderscoreES12_S12_EEEEENS7_6detail26Sm90ImplicitGemmTileTraitsINSA_20SM90_TMA_LOAD_IM2COLENSA_14ComposedLayoutINSA_7SwizzleILi3ELi4ELi3EEENSA_18smem_ptr_flag_bitsILi16EEENSX_INSB_IJNSB_IJNSC_ILi8EEENSC_ILi32EEEEEENSB_IJSK_SE_EEENSB_IJSE_NSC_ILi4EEEEEEEEENSB_IJNSB_IJSK_NSC_ILi512EEEEEENSB_IJSE_SZ_EEENSB_IJSZ_NSC_ILi16384EEEEEEEEEEEEEvEENS16_INSA_23SM90_TMA_LOAD_MULTICASTENS18_IS1A_S1C_NSX_INSB_IJNSB_IJSK_SD_EEENSB_IJS1D_S1D_EEES1I_EEENSB_IJNSB_IJSE_NSC_ILi4096EEEEEES1L_NSB_IJSZ_NSC_ILi8192EEEEEEEEEEEEEvEEEENS_8epilogue10collective6detail29Sm90TmaWarpSpecializedAdapterINS27_15DefaultEpilogueISN_NSB_IJNSB_IJllllEEESE_SZ_EEES2C_NS26_6thread17LinearCombinationISN_Li1EffLNS2D_9ScaleType4KindE0ELNS_15FloatRoundStyleE2ESN_EENS_4gemm15EpilogueDefaultEEEEEvvEEEEvNT_6ParamsE:
        .type           _ZN7cutlass13device_kernelINS_4conv6kernel13ConvUniversalINS1_16ConvProblemShapeILNS1_8OperatorE1ELi3EEENS1_10collective14CollectiveConvINS1_46MainloopSm90TmaGmmaWarpSpecializedImplicitGemmILS5_1ELi4ELi3EN4cute5tupleIJNSA_1CILi2EEENSC_ILi1EEESE_EEENS1_36KernelImplicitTmaWarpSpecializedSm90ELi1EEENSB_IJNSC_ILi256EEENSC_ILi128EEENSB_IJNSC_ILi64EEEEEEEEENS_6half_tESN_NSA_8TiledMMAINSA_8MMA_AtomIJNSA_4SM904GMMA26MMA_64x128x16_F32F16F16_SSILNSR_5MajorE0ELST_1ELNSR_7ScaleInE1ELSU_1EEEEEENSA_6LayoutINSB_IJSE_SE_SE_EEENSB_IJNSC_ILi0EEESZ_SZ_EEEEENSB_IJNSA_10UnderscoreES12_S12_EEEEENS7_6detail26Sm90ImplicitGemmTileTraitsINSA_20SM90_TMA_LOAD_IM2COLENSA_14ComposedLayoutINSA_7SwizzleILi3ELi4ELi3EEENSA_18smem_ptr_flag_bitsILi16EEENSX_INSB_IJNSB_IJNSC_ILi8EEENSC_ILi32EEEEEENSB_IJSK_SE_EEENSB_IJSE_NSC_ILi4EEEEEEEEENSB_IJNSB_IJSK_NSC_ILi512EEEEEENSB_IJSE_SZ_EEENSB_IJSZ_NSC_ILi16384EEEEEEEEEEEEEvEENS16_INSA_23SM90_TMA_LOAD_MULTICASTENS18_IS1A_S1C_NSX_INSB_IJNSB_IJSK_SD_EEENSB_IJS1D_S1D_EEES1I_EEENSB_IJNSB_IJSE_NSC_ILi4096EEEEEES1L_NSB_IJSZ_NSC_ILi8192EEEEEEEEEEEEEvEEEENS_8epilogue10collective6detail29Sm90TmaWarpSpecializedAdapterINS27_15DefaultEpilogueISN_NSB_IJNSB_IJllllEEESE_SZ_EEES2C_NS26_6thread17LinearCombinationISN_Li1EffLNS2D_9ScaleType4KindE0ELNS_15FloatRoundStyleE2ESN_EENS_4gemm15EpilogueDefaultEEEEEvvEEEEvNT_6ParamsE,@function
        .size           _ZN7cutlass13device_kernelINS_4conv6kernel13ConvUniversalINS1_16ConvProblemShapeILNS1_8OperatorE1ELi3EEENS1_10collective14CollectiveConvINS1_46MainloopSm90TmaGmmaWarpSpecializedImplicitGemmILS5_1ELi4ELi3EN4cute5tupleIJNSA_1CILi2EEENSC_ILi1EEESE_EEENS1_36KernelImplicitTmaWarpSpecializedSm90ELi1EEENSB_IJNSC_ILi256EEENSC_ILi128EEENSB_IJNSC_ILi64EEEEEEEEENS_6half_tESN_NSA_8TiledMMAINSA_8MMA_AtomIJNSA_4SM904GMMA26MMA_64x128x16_F32F16F16_SSILNSR_5MajorE0ELST_1ELNSR_7ScaleInE1ELSU_1EEEEEENSA_6LayoutINSB_IJSE_SE_SE_EEENSB_IJNSC_ILi0EEESZ_SZ_EEEEENSB_IJNSA_10UnderscoreES12_S12_EEEEENS7_6detail26Sm90ImplicitGemmTileTraitsINSA_20SM90_TMA_LOAD_IM2COLENSA_14ComposedLayoutINSA_7SwizzleILi3ELi4ELi3EEENSA_18smem_ptr_flag_bitsILi16EEENSX_INSB_IJNSB_IJNSC_ILi8EEENSC_ILi32EEEEEENSB_IJSK_SE_EEENSB_IJSE_NSC_ILi4EEEEEEEEENSB_IJNSB_IJSK_NSC_ILi512EEEEEENSB_IJSE_SZ_EEENSB_IJSZ_NSC_ILi16384EEEEEEEEEEEEEvEENS16_INSA_23SM90_TMA_LOAD_MULTICASTENS18_IS1A_S1C_NSX_INSB_IJNSB_IJSK_SD_EEENSB_IJS1D_S1D_EEES1I_EEENSB_IJNSB_IJSE_NSC_ILi4096EEEEEES1L_NSB_IJSZ_NSC_ILi8192EEEEEEEEEEEEEvEEEENS_8epilogue10collective6detail29Sm90TmaWarpSpecializedAdapterINS27_15DefaultEpilogueISN_NSB_IJNSB_IJllllEEESE_SZ_EEES2C_NS26_6thread17LinearCombinationISN_Li1EffLNS2D_9ScaleType4KindE0ELNS_15FloatRoundStyleE2ESN_EENS_4gemm15EpilogueDefaultEEEEEvvEEEEvNT_6ParamsE,(.L_x_539 - _ZN7cutlass13device_kernelINS_4conv6kernel13ConvUniversalINS1_16ConvProblemShapeILNS1_8OperatorE1ELi3EEENS1_10collective14CollectiveConvINS1_46MainloopSm90TmaGmmaWarpSpecializedImplicitGemmILS5_1ELi4ELi3EN4cute5tupleIJNSA_1CILi2EEENSC_ILi1EEESE_EEENS1_36KernelImplicitTmaWarpSpecializedSm90ELi1EEENSB_IJNSC_ILi256EEENSC_ILi128EEENSB_IJNSC_ILi64EEEEEEEEENS_6half_tESN_NSA_8TiledMMAINSA_8MMA_AtomIJNSA_4SM904GMMA26MMA_64x128x16_F32F16F16_SSILNSR_5MajorE0ELST_1ELNSR_7ScaleInE1ELSU_1EEEEEENSA_6LayoutINSB_IJSE_SE_SE_EEENSB_IJNSC_ILi0EEESZ_SZ_EEEEENSB_IJNSA_10UnderscoreES12_S12_EEEEENS7_6detail26Sm90ImplicitGemmTileTraitsINSA_20SM90_TMA_LOAD_IM2COLENSA_14ComposedLayoutINSA_7SwizzleILi3ELi4ELi3EEENSA_18smem_ptr_flag_bitsILi16EEENSX_INSB_IJNSB_IJNSC_ILi8EEENSC_ILi32EEEEEENSB_IJSK_SE_EEENSB_IJSE_NSC_ILi4EEEEEEEEENSB_IJNSB_IJSK_NSC_ILi512EEEEEENSB_IJSE_SZ_EEENSB_IJSZ_NSC_ILi16384EEEEEEEEEEEEEvEENS16_INSA_23SM90_TMA_LOAD_MULTICASTENS18_IS1A_S1C_NSX_INSB_IJNSB_IJSK_SD_EEENSB_IJS1D_S1D_EEES1I_EEENSB_IJNSB_IJSE_NSC_ILi4096EEEEEES1L_NSB_IJSZ_NSC_ILi8192EEEEEEEEEEEEEvEEEENS_8epilogue10collective6detail29Sm90TmaWarpSpecializedAdapterINS27_15DefaultEpilogueISN_NSB_IJNSB_IJllllEEESE_SZ_EEES2C_NS26_6thread17LinearCombinationISN_Li1EffLNS2D_9ScaleType4KindE0ELNS_15FloatRoundStyleE2ESN_EENS_4gemm15EpilogueDefaultEEEEEvvEEEEvNT_6ParamsE)
        .other          _ZN7cutlass13device_kernelINS_4conv6kernel13ConvUniversalINS1_16ConvProblemShapeILNS1_8OperatorE1ELi3EEENS1_10collective14CollectiveConvINS1_46MainloopSm90TmaGmmaWarpSpecializedImplicitGemmILS5_1ELi4ELi3EN4cute5tupleIJNSA_1CILi2EEENSC_ILi1EEESE_EEENS1_36KernelImplicitTmaWarpSpecializedSm90ELi1EEENSB_IJNSC_ILi256EEENSC_ILi128EEENSB_IJNSC_ILi64EEEEEEEEENS_6half_tESN_NSA_8TiledMMAINSA_8MMA_AtomIJNSA_4SM904GMMA26MMA_64x128x16_F32F16F16_SSILNSR_5MajorE0ELST_1ELNSR_7ScaleInE1ELSU_1EEEEEENSA_6LayoutINSB_IJSE_SE_SE_EEENSB_IJNSC_ILi0EEESZ_SZ_EEEEENSB_IJNSA_10UnderscoreES12_S12_EEEEENS7_6detail26Sm90ImplicitGemmTileTraitsINSA_20SM90_TMA_LOAD_IM2COLENSA_14ComposedLayoutINSA_7SwizzleILi3ELi4ELi3EEENSA_18smem_ptr_flag_bitsILi16EEENSX_INSB_IJNSB_IJNSC_ILi8EEENSC_ILi32EEEEEENSB_IJSK_SE_EEENSB_IJSE_NSC_ILi4EEEEEEEEENSB_IJNSB_IJSK_NSC_ILi512EEEEEENSB_IJSE_SZ_EEENSB_IJSZ_NSC_ILi16384EEEEEEEEEEEEEvEENS16_INSA_23SM90_TMA_LOAD_MULTICASTENS18_IS1A_S1C_NSX_INSB_IJNSB_IJSK_SD_EEENSB_IJS1D_S1D_EEES1I_EEENSB_IJNSB_IJSE_NSC_ILi4096EEEEEES1L_NSB_IJSZ_NSC_ILi8192EEEEEEEEEEEEEvEEEENS_8epilogue10collective6detail29Sm90TmaWarpSpecializedAdapterINS27_15DefaultEpilogueISN_NSB_IJNSB_IJllllEEESE_SZ_EEES2C_NS26_6thread17LinearCombinationISN_Li1EffLNS2D_9ScaleType4KindE0ELNS_15FloatRoundStyleE2ESN_EENS_4gemm15EpilogueDefaultEEEEEvvEEEEvNT_6ParamsE,@"STO_CUDA_ENTRY STV_DEFAULT"
_ZN7cutlass13device_kernelINS_4conv6kernel13ConvUniversalINS1_16ConvProblemShapeILNS1_8OperatorE1ELi3EEENS1_10collective14CollectiveConvINS1_46MainloopSm90TmaGmmaWarpSpecializedImplicitGemmILS5_1ELi4ELi3EN4cute5tupleIJNSA_1CILi2EEENSC_ILi1EEESE_EEENS1_36KernelImplicitTmaWarpSpecializedSm90ELi1EEENSB_IJNSC_ILi256EEENSC_ILi128EEENSB_IJNSC_ILi64EEEEEEEEENS_6half_tESN_NSA_8TiledMMAINSA_8MMA_AtomIJNSA_4SM904GMMA26MMA_64x128x16_F32F16F16_SSILNSR_5MajorE0ELST_1ELNSR_7ScaleInE1ELSU_1EEEEEENSA_6LayoutINSB_IJSE_SE_SE_EEENSB_IJNSC_ILi0EEESZ_SZ_EEEEENSB_IJNSA_10UnderscoreES12_S12_EEEEENS7_6detail26Sm90ImplicitGemmTileTraitsINSA_20SM90_TMA_LOAD_IM2COLENSA_14ComposedLayoutINSA_7SwizzleILi3ELi4ELi3EEENSA_18smem_ptr_flag_bitsILi16EEENSX_INSB_IJNSB_IJNSC_ILi8EEENSC_ILi32EEEEEENSB_IJSK_SE_EEENSB_IJSE_NSC_ILi4EEEEEEEEENSB_IJNSB_IJSK_NSC_ILi512EEEEEENSB_IJSE_SZ_EEENSB_IJSZ_NSC_ILi16384EEEEEEEEEEEEEvEENS16_INSA_23SM90_TMA_LOAD_MULTICASTENS18_IS1A_S1C_NSX_INSB_IJNSB_IJSK_SD_EEENSB_IJS1D_S1D_EEES1I_EEENSB_IJNSB_IJSE_NSC_ILi4096EEEEEES1L_NSB_IJSZ_NSC_ILi8192EEEEEEEEEEEEEvEEEENS_8epilogue10collective6detail29Sm90TmaWarpSpecializedAdapterINS27_15DefaultEpilogueISN_NSB_IJNSB_IJllllEEESE_SZ_EEES2C_NS26_6thread17LinearCombinationISN_Li1EffLNS2D_9ScaleType4KindE0ELNS_15FloatRoundStyleE2ESN_EENS_4gemm15EpilogueDefaultEEEEEvvEEEEvNT_6ParamsE:
[----:B------:R-:W0:Y:S01]  /*0000*/  LDC R1, c[0x0][0x28] ;  /* 0x00000a00ff017b82 */ /* 0x000e220000000800 */
[----:B------:R-:W1:Y:S01]  /*0010*/  S2R R6, SR_TID.X ;  /* 0x0000000000067919 */ /* 0x000e620000002100 */
[----:B------:R-:W-:Y:S01]  /*0020*/  ELECT P0, URZ, PT ;  /* 0x00000000003f782f */ /* 0x000fe20003800000 */
[----:B------:R-:W-:Y:S01]  /*0030*/  BSSY B0, `(.L_x_0) ;  /* 0x0000017000007945 */ /* 0x000fe20003800000 */
[----:B0-----:R-:W-:Y:S01]  /*0040*/  VIADD R1, R1, 0xfffffc10 ;  /* 0xfffffc1001017836 */ /* 0x001fe20000000000 */
[----:B------:R-:W0:Y:S01]  /*0050*/  S2R R7, SR_CTAID.X ;  /* 0x0000000000077919 */ /* 0x000e220000002500 */
[--C-:B-1----:R-:W-:Y:S02]  /*0060*/  SHF.R.U32.HI R0, RZ, 0x5, R6.reuse ;  /* 0x00000005ff007819 */ /* 0x102fe40000011606 */
[----:B------:R-:W-:-:S03]  /*0070*/  SHF.R.S32.HI R3, RZ, 0x1f, R6 ;  /* 0x0000001fff037819 */ /* 0x000fc60000011406 */
[----:B------:R-:W1:Y:S02]  /*0080*/  SHFL.IDX PT, R2, R0, RZ, 0x1f ;  /* 0x00001fff00027589 */ /* 0x000e6400000e0000 */
[----:B-1----:R-:W-:Y:S02]  /*0090*/  R2UR UR4, R2 ;  /* 0x00000000020472ca */ /* 0x002fe400000e0000 */
[----:B------:R-:W-:-:S06]  /*00a0*/  SHF.R.U32.HI R2, RZ, 0x7, R6 ;  /* 0x00000007ff027819 */ /* 0x000fcc0000011606 */
[----:B------:R-:W1:Y:S05]  /*00b0*/  SHFL.IDX PT, R2, R2, RZ, 0x1f ;  /* 0x00001fff02027589 */ /* 0x000e6a00000e0000 */
[----:B------:R-:W-:Y:S02]  /*00c0*/  USHF.R.S32.HI UR5, URZ, 0x1f, UR4 ;  /* 0x0000001f3f057899 */ /* 0x000fe40008011404 */
[----:B------:R-:W-:Y:S02]  /*00d0*/  ISETP.NE.OR P0, PT, RZ, UR4, !P0 ;  /* 0x00000004ff007c0c */ /* 0x000fe4000c705670 */
[----:B------:R-:W-:-:S04]  /*00e0*/  ULEA.HI UR5, UR5, UR4, URZ, 0x2 ;  /* 0x0000000405057291 */ /* 0x000fc8000f8f103f */
[----:B------:R-:W-:-:S04]  /*00f0*/  ULOP3.LUT UR5, UR5, 0xfffffffc, URZ, 0xc0, !UPT ;  /* 0xfffffffc05057892 */ /* 0x000fc8000f8ec03f */
[----:B------:R-:W-:-:S03]  /*0100*/  UIADD3 UR7, UR4, -UR5, URZ ;  /* 0x8000000504077290 */ /* 0x000fc6000fffe03f */
[----:B0-----:R-:W-:Y:S09]  /*0110*/  @P0 BRA `(.L_x_1) ;  /* 0x0000000000200947 */ /* 0x001ff20003800000 */
[----:B------:R-:W-:Y:S02]  /*0120*/  ULDC.64 UR4, c[0x0][0x198] ;  /* 0x0000660000047ab9 */ /* 0x000fe40000000a00 */
[----:B------:R-:W-:Y:S02]  /*0130*/  UIADD3 UR8, UP0, UR4, 0xf0, URZ ;  /* 0x000000f004087890 */ /* 0x000fe4000ff1e03f */
[----:B------:R-:W-:Y:S02]  /*0140*/  UIADD3 UR4, UP1, UR4, 0x270, URZ ;  /* 0x0000027004047890 */ /* 0x000fe4000ff3e03f */
[----:B------:R-:W-:Y:S02]  /*0150*/  UIADD3.X UR9, URZ, UR5, URZ, UP0, !UPT ;  /* 0x000000053f097290 */ /* 0x000fe400087fe43f */
[----:B------:R-:W-:-:S07]  /*0160*/  UIADD3.X UR5, URZ, UR5, URZ, UP1, !UPT ;  /* 0x000000053f057290 */ /* 0x000fce0008ffe43f */
[----:B------:R0:W-:Y:S02]  /*0170*/  UTMACCTL.PF [UR8] ;  /* 0x00000000080079b9 */ /* 0x0001e40008040000 */
[----:B------:R0:W-:Y:S02]  /*0180*/  UTMACCTL.PF [UR4] ;  /* 0x00000000040079b9 */ /* 0x0001e40008040000 */
[----:B0-----:R-:W-:Y:S01]  /*0190*/  NOP ;  /* 0x0000000000007918 */ /* 0x001fe20000000000 */
.L_x_1:
[----:B------:R-:W-:Y:S05]  /*01a0*/  BSYNC B0 ;  /* 0x0000000000007941 */ /* 0x000fea0003800000 */
.L_x_0:
[----:B------:R-:W0:Y:S01]  /*01b0*/  SHFL.IDX PT, R0, R0, RZ, 0x1f ;  /* 0x00001fff00007589 */ /* 0x000e2200000e0000 */
[----:B------:R-:W-:Y:S02]  /*01c0*/  LEA.HI R3, R3, R6, RZ, 0x7 ;  /* 0x0000000603037211 */ /* 0x000fe400078f38ff */
[----:B-1----:R-:W-:Y:S01]  /*01d0*/  R2UR UR12, R2 ;  /* 0x00000000020c72ca */ /* 0x002fe200000e0000 */
[----:B------:R-:W1:Y:S01]  /*01e0*/  S2R R8, SR_CTAID.Y ;  /* 0x0000000000087919 */ /* 0x000e620000002600 */
[----:B------:R-:W-:Y:S02]  /*01f0*/  LOP3.LUT R3, R3, 0xffffff80, RZ, 0xc0, !PT ;  /* 0xffffff8003037812 */ /* 0x000fe400078ec0ff */
[----:B------:R-:W-:-:S03]  /*0200*/  I2FP.F32.U32 R4, R7 ;  /* 0x0000000700047245 */ /* 0x000fc60000201000 */
[----:B------:R-:W-:-:S05]  /*0210*/  IMAD.IADD R9, R6, 0x1, -R3 ;  /* 0x0000000106097824 */ /* 0x000fca00078e0a03 */
[----:B------:R-:W-:Y:S01]  /*0220*/  SHF.R.S32.HI R2, RZ, 0x1f, R9 ;  /* 0x0000001fff027819 */ /* 0x000fe20000011409 */
[----:B------:R-:W-:Y:S02]  /*0230*/  ULOP3.LUT UP0, URZ, UR12, UR7, URZ, 0xfc, !UPT ;  /* 0x000000070c3f7292 */ /* 0x000fe4000f80fc3f */
[----:B------:R-:W-:Y:S01]  /*0240*/  UISETP.NE.AND UP1, UPT, UR12, 0x1, UPT ;  /* 0x000000010c00788c */ /* 0x000fe2000bf25270 */
[----:B------:R-:W-:Y:S01]  /*0250*/  LEA.HI R2, R2, R9, RZ, 0x3 ;  /* 0x0000000902027211 */ /* 0x000fe200078f18ff */
[----:B------:R-:W-:-:S03]  /*0260*/  USEL UR6, URZ, 0x1, UP0 ;  /* 0x000000013f067887 */ /* 0x000fc60008000000 */
[--C-:B------:R-:W-:Y:S01]  /*0270*/  SHF.R.S32.HI R3, RZ, 0x3, R2.reuse ;  /* 0x00000003ff037819 */ /* 0x100fe20000011402 */
[----:B------:R-:W-:Y:S01]  /*0280*/  USEL UR6, UR6, 0x2, UP1 ;  /* 0x0000000206067887 */ /* 0x000fe20008800000 */
[----:B0-----:R-:W-:Y:S02]  /*0290*/  ISETP.NE.AND P0, PT, R0, RZ, PT ;  /* 0x000000ff0000720c */ /* 0x001fe40003f05270 */
[----:B------:R-:W-:Y:S02]  /*02a0*/  SHF.R.S32.HI R2, RZ, 0x1f, R2 ;  /* 0x0000001fff027819 */ /* 0x000fe40000011402 */
[----:B------:R-:W-:Y:S02]  /*02b0*/  SHF.R.S32.HI R5, RZ, 0x1f, R0 ;  /* 0x0000001fff057819 */ /* 0x000fe40000011400 */
[----:B------:R-:W-:Y:S02]  /*02c0*/  LEA.HI R2, R2, R3, RZ, 0x2 ;  /* 0x0000000302027211 */ /* 0x000fe400078f10ff */
[----:B------:R-:W-:-:S05]  /*02d0*/  LEA.HI R5, R5, R0, RZ, 0x2 ;  /* 0x0000000005057211 */ /* 0x000fca00078f10ff */
[----:B-1----:R-:W-:Y:S05]  /*02e0*/  @P0 BRA `(.L_x_2) ;  /* 0x0000000000580947 */ /* 0x002fea0003800000 */
[----:B------:R-:W0:Y:S01]  /*02f0*/  S2UR UR10, SR_CgaCtaId ;  /* 0x00000000000a79c3 */ /* 0x000e220000008800 */
[----:B------:R-:W-:Y:S01]  /*0300*/  UMOV UR4, 0x400 ;  /* 0x0000040000047882 */ /* 0x000fe20000000000 */
[----:B------:R-:W-:Y:S01]  /*0310*/  UMOV UR5, 0x1 ;  /* 0x0000000100057882 */ /* 0x000fe20000000000 */
[----:B------:R-:W-:Y:S01]  /*0320*/  UMOV UR8, 0x2 ;  /* 0x0000000200087882 */ /* 0x000fe20000000000 */
[----:B------:R-:W-:Y:S01]  /*0330*/  ELECT P0, URZ, PT ;  /* 0x00000000003f782f */ /* 0x000fe20003800000 */
[----:B------:R-:W-:-:S04]  /*0340*/  UIADD3 UR8, -UR8, 0x100000, URZ ;  /* 0x0010000008087890 */ /* 0x000fc8000fffe13f */
[----:B------:R-:W-:Y:S02]  /*0350*/  USHF.L.U32 UR9, UR8, 0xb, URZ ;  /* 0x0000000b08097899 */ /* 0x000fe4000800063f */
[----:B------:R-:W-:Y:S02]  /*0360*/  USHF.L.U32 UR8, UR8, 0x1, URZ ;  /* 0x0000000108087899 */ /* 0x000fe4000800063f */
[----:B0-----:R-:W-:Y:S02]  /*0370*/  ULEA UR10, UR10, UR4, 0x18 ;  /* 0x000000040a0a7291 */ /* 0x001fe4000f8ec03f */
[----:B------:R-:W-:-:S04]  /*0380*/  UIADD3 UR4, -UR5, 0x100000, URZ ;  /* 0x0010000005047890 */ /* 0x000fc8000fffe13f */
[----:B------:R-:W-:Y:S02]  /*0390*/  USHF.L.U32 UR5, UR4, 0xb, URZ ;  /* 0x0000000b04057899 */ /* 0x000fe4000800063f */
[----:B------:R-:W-:Y:S01]  /*03a0*/  USHF.L.U32 UR4, UR4, 0x1, URZ ;  /* 0x0000000104047899 */ /* 0x000fe2000800063f */
[----:B------:R-:W0:Y:S11]  /*03b0*/  FENCE.VIEW.ASYNC.S ;  /* 0x00000000000073c6 */ /* 0x000e360000000000 */
[----:B0-----:R0:W1:Y:S01]  /*03c0*/  SYNCS.EXCH.64 URZ, [UR10+0x30000], UR4 ;  /* 0x030000040a3f75b2 */ /* 0x0010620008000100 */
[----:B------:R0:W2:Y:S01]  /*03d0*/  SYNCS.EXCH.64 URZ, [UR10+0x30020], UR8 ;  /* 0x030020080a3f75b2 */ /* 0x0000a20008000100 */
[----:B------:R0:W3:Y:S01]  /*03e0*/  SYNCS.EXCH.64 URZ, [UR10+0x30008], UR4 ;  /* 0x030008040a3f75b2 */ /* 0x0000e20008000100 */
[----:B------:R0:W4:Y:S01]  /*03f0*/  SYNCS.EXCH.64 URZ, [UR10+0x30028], UR8 ;  /* 0x030028080a3f75b2 */ /* 0x0001220008000100 */
[----:B------:R0:W0:Y:S01]  /*0400*/  SYNCS.EXCH.64 URZ, [UR10+0x30010], UR4 ;  /* 0x030010040a3f75b2 */ /* 0x0000220008000100 */
[----:B------:R0:W0:Y:S01]  /*0410*/  SYNCS.EXCH.64 URZ, [UR10+0x30030], UR8 ;  /* 0x030030080a3f75b2 */ /* 0x0000220008000100 */
[----:B------:R0:W0:Y:S01]  /*0420*/  SYNCS.EXCH.64 URZ, [UR10+0x30018], UR4 ;  /* 0x030018040a3f75b2 */ /* 0x0000220008000100 */
[----:B------:R0:W0:Y:S01]  /*0430*/  SYNCS.EXCH.64 URZ, [UR10+0x30038], UR8 ;  /* 0x030038080a3f75b2 */ /* 0x0000220008000100 */
[----:B------:R-:W-:Y:S01]  /*0440*/  NOP ;  /* 0x0000000000007918 */ /* 0x000fe20000000000 */
.L_x_2:
[----:B0-----:R-:W-:Y:S01]  /*0450*/  ULDC UR4, c[0x0][0x150] ;  /* 0x0000540000047ab9 */ /* 0x001fe20000000800 */
[----:B------:R-:W-:Y:S01]  /*0460*/  LOP3.LUT R2, R2, 0xfffffffc, RZ, 0xc0, !PT ;  /* 0xfffffffc02027812 */ /* 0x000fe200078ec0ff */
[----:B------:R-:W-:Y:S01]  /*0470*/  FMUL R4, R4, UR4 ;  /* 0x0000000404047c20 */ /* 0x000fe20008400000 */
[----:B------:R-:W-:Y:S01]  /*0480*/  LOP3.LUT R5, R5, 0x3ffffffc, RZ, 0xc0, !PT ;  /* 0x3ffffffc05057812 */ /* 0x000fe200078ec0ff */
[----:B------:R-:W-:Y:S01]  /*0490*/  ULDC UR4, c[0x0][0x154] ;  /* 0x0000550000047ab9 */ /* 0x000fe20000000800 */
[----:B------:R-:W-:Y:S01]  /*04a0*/  LOP3.LUT P0, RZ, R9, 0x7, RZ, 0xc0, !PT ;  /* 0x0000000709ff7812 */ /* 0x000fe2000780c0ff */
[----:B------:R-:W-:Y:S01]  /*04b0*/  IMAD.IADD R2, R3, 0x1, -R2 ;  /* 0x0000000103027824 */ /* 0x000fe200078e0a02 */
[----:B------:R-:W-:Y:S01]  /*04c0*/  NOP ;  /* 0x0000000000007918 */ /* 0x000fe20000000000 */
[----:B------:R-:W0:Y:S01]  /*04d0*/  F2I.U32.TRUNC.NTZ R4, R4 ;  /* 0x0000000400047305 */ /* 0x000e22000020f000 */
[----:B------:R-:W-:Y:S01]  /*04e0*/  IMAD.IADD R5, R0, 0x1, -R5 ;  /* 0x0000000100057824 */ /* 0x000fe200078e0a05 */
[----:B------:R-:W-:-:S04]  /*04f0*/  NOP ;  /* 0x0000000000007918 */ /* 0x000fc80000000000 */
[----:B------:R-:W-:Y:S02]  /*0500*/  LEA R5, R5, R2, 0x2 ;  /* 0x0000000205057211 */ /* 0x000fe400078e10ff */
[----:B------:R-:W-:Y:S02]  /*0510*/  I2FP.F32.U32 R2, R8 ;  /* 0x0000000800027245 */ /* 0x000fe40000201000 */
[----:B------:R-:W-:-:S03]  /*0520*/  LEA.HI R0, R5, R5, RZ, 0x1 ;  /* 0x0000000505007211 */ /* 0x000fc600078f08ff */
[----:B------:R-:W-:Y:S01]  /*0530*/  FMUL R2, R2, UR4 ;  /* 0x0000000402027c20 */ /* 0x000fe20008400000 */
[----:B------:R-:W-:Y:S01]  /*0540*/  ULDC UR4, c[0x0][0x144] ;  /* 0x0000510000047ab9 */ /* 0x000fe20000000800 */
[----:B0-----:R-:W-:Y:S01]  /*0550*/  IMAD.MOV R10, RZ, RZ, -R4 ;  /* 0x000000ffff0a7224 */ /* 0x001fe200078e0a04 */
[----:B------:R-:W-:Y:S02]  /*0560*/  LOP3.LUT R0, R0, 0xfffffffe, RZ, 0xc0, !PT ;  /* 0xfffffffe00007812 */ /* 0x000fe400078ec0ff */
[----:B------:R-:W-:Y:S01]  /*0570*/  MOV R4, 0x1 ;  /* 0x0000000100047802 */ /* 0x000fe20000000f00 */
[----:B------:R-:W-:Y:S01]  /*0580*/  IMAD R3, R10, UR4, R7 ;  /* 0x000000040a037c24 */ /* 0x000fe2000f8e0207 */
[----:B------:R-:W0:Y:S01]  /*0590*/  F2I.U32.TRUNC.NTZ R2, R2 ;  /* 0x0000000200027305 */ /* 0x000e22000020f000 */
[----:B------:R-:W5:Y:S01]  /*05a0*/  LDC R10, c[0x0][0x140] ;  /* 0x00005000ff0a7b82 */ /* 0x000f620000000800 */
[----:B------:R-:W-:Y:S01]  /*05b0*/  IMAD.IADD R0, R5, 0x1, -R0 ;  /* 0x0000000105007824 */ /* 0x000fe200078e0a00 */
[----:B------:R-:W-:-:S04]  /*05c0*/  ULDC UR4, c[0x0][0x148] ;  /* 0x0000520000047ab9 */ /* 0x000fc80000000800 */
[----:B------:R-:W-:Y:S01]  /*05d0*/  ISETP.NE.AND P2, PT, R0, R3, PT ;  /* 0x000000030000720c */ /* 0x000fe20003f45270 */
[----:B------:R-:W-:-:S05]  /*05e0*/  IMAD.SHL.U32 R0, R5, 0x4, RZ ;  /* 0x0000000405007824 */ /* 0x000fca00078e00ff */
[----:B------:R-:W-:Y:S01]  /*05f0*/  LOP3.LUT R5, R5, 0xc, R0, 0x78, !PT ;  /* 0x0000000c05057812 */ /* 0x000fe200078e7800 */
[----:B0-----:R-:W-:-:S03]  /*0600*/  IMAD.MOV R3, RZ, RZ, -R2 ;  /* 0x000000ffff037224 */ /* 0x001fc600078e0a02 */
[----:B------:R-:W-:Y:S01]  /*0610*/  ISETP.LT.U32.AND P0, PT, R5, 0x2, !P0 ;  /* 0x000000020500780c */ /* 0x000fe20004701070 */
[----:B------:R-:W-:Y:S02]  /*0620*/  IMAD R3, R3, UR4, R8 ;  /* 0x0000000403037c24 */ /* 0x000fe4000f8e0208 */
[----:B------:R-:W-:-:S04]  /*0630*/  @P2 LEA.HI R0, R5, R5, RZ, 0x1 ;  /* 0x0000000505002211 */ /* 0x000fc800078f08ff */
[----:B------:R-:W-:Y:S02]  /*0640*/  @P2 SHF.R.S32.HI R0, RZ, 0x1, R0 ;  /* 0x00000001ff002819 */ /* 0x000fe40000011400 */
[----:B-----5:R-:W-:Y:S02]  /*0650*/  ISETP.EQ.U32.AND P1, PT, R10, 0x1, PT ;  /* 0x000000010a00780c */ /* 0x020fe40003f22070 */
[----:B------:R-:W-:Y:S02]  /*0660*/  @P2 ISETP.NE.AND P3, PT, R0, R3, PT ;  /* 0x000000030000220c */ /* 0x000fe40003f65270 */
[----:B------:R-:W-:Y:S02]  /*0670*/  SEL R3, RZ, 0x1, !P0 ;  /* 0x00000001ff037807 */ /* 0x000fe40004000000 */
[----:B------:R-:W-:-:S04]  /*0680*/  @P2 SEL R4, RZ, 0x1, P3 ;  /* 0x00000001ff042807 */ /* 0x000fc80001800000 */
[----:B------:R-:W-:-:S03]  /*0690*/  LOP3.LUT R4, R4, R3, RZ, 0xc0, !PT ;  /* 0x0000000304047212 */ /* 0x000fc600078ec0ff */
[----:B------:R-:W-:Y:S05]  /*06a0*/  @!P1 BRA `(.L_x_3) ;  /* 0x0000000000089947 */ /* 0x000fea0003800000 */
[----:B-1234-:R-:W-:Y:S01]  /*06b0*/  UCGABAR_ARV ;  /* 0x00000000000079c7 */ /* 0x01efe20008000000 */
[----:B------:R-:W-:Y:S05]  /*06c0*/  BRA `(.L_x_4) ;  /* 0x0000000000047947 */ /* 0x000fea0003800000 */
.L_x_3:
[----:B-1234-:R-:W-:Y:S01]  /*06d0*/  NOP ;  /* 0x0000000000007918 */ /* 0x01efe20000000000 */
.L_x_4:
[----:B------:R-:W-:Y:S01]  /*06e0*/  ULDC.64 UR4, c[0x0][0x618] ;  /* 0x0001860000047ab9 */ /* 0x000fe20000000a00 */
[----:B------:R-:W-:Y:S01]  /*06f0*/  ULDC.64 UR20, c[0x0][0x208] ;  /* 0x0000820000147ab9 */ /* 0x000fe20000000a00 */
[----:B------:R-:W-:-:S04]  /*0700*/  ISETP.NE.U32.AND P0, PT, RZ, UR4, PT ;  /* 0x00000004ff007c0c */ /* 0x000fc8000bf05070 */
[----:B------:R-:W-:-:S13]  /*0710*/  ISETP.NE.AND.EX P0, PT, RZ, UR5, PT, P0 ;  /* 0x00000005ff007c0c */ /* 0x000fda000bf05300 */
[----:B------:R-:W-:Y:S05]  /*0720*/  @!P0 BRA `(.L_x_5) ;  /* 0x0000000000208947 */ /* 0x000fea0003800000 */
[----:B------:R-:W0:Y:S02]  /*0730*/  LDC.64 R2, c[0x0][0x618] ;  /* 0x00018600ff027b82 */ /* 0x000e240000000a00 */
[----:B0-----:R-:W2:Y:S02]  /*0740*/  LDG.E.64 R2, desc[UR20][R2.64] ;  /* 0x0000001402027981 */ /* 0x001ea4000c1e1b00 */
[----:B--2---:R-:W-:-:S04]  /*0750*/  ISETP.NE.U32.AND P0, PT, R2, RZ, PT ;  /* 0x000000ff0200720c */ /* 0x004fc80003f05070 */
[----:B------:R-:W-:-:S13]  /*0760*/  ISETP.NE.AND.EX P0, PT, R3, RZ, PT, P0 ;  /* 0x000000ff0300720c */ /* 0x000fda0003f05300 */
[----:B------:R-:W-:Y:S05]  /*0770*/  @!P0 BRA `(.L_x_5) ;  /* 0x00000000000c8947 */ /* 0x000fea0003800000 */
[----:B------:R-:W2:Y:S02]  /*0780*/  LD.E R2, desc[UR20][R2.64] ;  /* 0x0000001402027980 */ /* 0x000ea4000c101900 */
[----:B--2---:R-:W-:Y:S01]  /*0790*/  R2UR UR11, R2 ;  /* 0x00000000020b72ca */ /* 0x004fe200000e0000 */
[----:B------:R-:W-:-:S14]  /*07a0*/  BRA `(.L_x_6) ;  /* 0x0000000000247947 */ /* 0x000fdc0003800000 */
.L_x_5:
[----:B------:R-:W-:Y:S02]  /*07b0*/  ULDC.64 UR4, c[0x0][0x608] ;  /* 0x0001820000047ab9 */ /* 0x000fe40000000a00 */
[----:B------:R-:W-:-:S04]  /*07c0*/  ISETP.NE.U32.AND P0, PT, RZ, UR4, PT ;  /* 0x00000004ff007c0c */ /* 0x000fc8000bf05070 */
[----:B------:R-:W-:-:S13]  /*07d0*/  ISETP.NE.AND.EX P0, PT, RZ, UR5, PT, P0 ;  /* 0x00000005ff007c0c */ /* 0x000fda000bf05300 */
[----:B------:R-:W-:Y:S05]  /*07e0*/  @!P0 BRA `(.L_x_7) ;  /* 0x0000000000108947 */ /* 0x000fea0003800000 */
[----:B------:R-:W0:Y:S02]  /*07f0*/  LDC.64 R2, c[0x0][0x608] ;  /* 0x00018200ff027b82 */ /* 0x000e240000000a00 */
[----:B0-----:R-:W2:Y:S02]  /*0800*/  LDG.E R2, desc[UR20][R2.64] ;  /* 0x0000001402027981 */ /* 0x001ea4000c1e1900 */
[----:B--2---:R-:W-:Y:S01]  /*0810*/  R2UR UR11, R2 ;  /* 0x00000000020b72ca */ /* 0x004fe200000e0000 */
[----:B------:R-:W-:-:S14]  /*0820*/  BRA `(.L_x_6) ;  /* 0x0000000000047947 */ /* 0x000fdc0003800000 */
.L_x_7:
[----:B------:R-:W-:-:S05]  /*0830*/  ULDC UR11, c[0x0][0x600] ;  /* 0x00018000000b7ab9 */ /* 0x000fca0000000800 */
.L_x_6:
[----:B------:R-:W-:Y:S02]  /*0840*/  ULDC.64 UR4, c[0x0][0x620] ;  /* 0x0001880000047ab9 */ /* 0x000fe40000000a00 */
        /* <DEDUP_REMOVED lines=11> */
.L_x_8:
        /* <DEDUP_REMOVED lines=8> */
.L_x_10:
[----:B------:R-:W-:-:S05]  /*0980*/  ULDC UR22, c[0x0][0x604] ;  /* 0x0001810000167ab9 */ /* 0x000fca0000000800 */
.L_x_9:
[----:B------:R-:W-:Y:S01]  /*0990*/  ULDC UR4, c[0x0][0x3dc] ;  /* 0x0000f70000047ab9 */ /* 0x000fe20000000800 */
[----:B------:R-:W-:Y:S01]  /*09a0*/  ULDC.64 UR8, c[0x0][0x3e0] ;  /* 0x0000f80000087ab9 */ /* 0x000fe20000000a00 */
[----:B------:R-:W-:Y:S02]  /*09b0*/  UIADD3 UR4, UR4, 0x3f, URZ ;  /* 0x0000003f04047890 */ /* 0x000fe4000fffe03f */
[----:B------:R-:W-:Y:S02]  /*09c0*/  UIMAD UR8, UR9, UR8, URZ ;  /* 0x00000008090872a4 */ /* 0x000fe4000f8e023f */
[----:B------:R-:W-:-:S04]  /*09d0*/  USHF.R.S32.HI UR5, URZ, 0x1f, UR4 ;  /* 0x0000001f3f057899 */ /* 0x000fc80008011404 */
[----:B------:R-:W-:-:S03]  /*09e0*/  ULEA.HI UR4, UR5, UR4, URZ, 0x6 ;  /* 0x0000000405047291 */ /* 0x000fc6000f8f303f */
[----:B------:R-:W-:Y:S01]  /*09f0*/  ULDC UR5, c[0x0][0x3e8] ;  /* 0x0000fa0000057ab9 */ /* 0x000fe20000000800 */
[----:B------:R-:W-:Y:S02]  /*0a00*/  USHF.R.S32.HI UR4, URZ, 0x6, UR4 ;  /* 0x000000063f047899 */ /* 0x000fe40008011404 */
[----:B------:R-:W-:-:S04]  /*0a10*/  UIMAD UR5, UR8, UR5, URZ ;  /* 0x00000005080572a4 */ /* 0x000fc8000f8e023f */
[----:B------:R-:W-:Y:S01]  /*0a20*/  UIMAD UR5, UR4, UR5, URZ ;  /* 0x00000005040572a4 */ /* 0x000fe2000f8e023f */
[----:B------:R-:W-:Y:S11]  /*0a30*/  @!P1 BRA `(.L_x_11) ;  /* 0x00000000000c9947 */ /* 0x000ff60003800000 */
[----:B------:R-:W-:Y:S01]  /*0a40*/  UCGABAR_WAIT ;  /* 0x0000000000007dc7 */ /* 0x000fe20008000000 */
[----:B------:R-:W-:Y:S01]  /*0a50*/  CCTL.IVALL ;  /* 0x00000000ff00798f */ /* 0x000fe20002000000 */
[----:B------:R-:W-:Y:S05]  /*0a60*/  BRA `(.L_x_12) ;  /* 0x0000000000047947 */ /* 0x000fea0003800000 */
.L_x_11:
[----:B------:R-:W-:Y:S06]  /*0a70*/  BAR.SYNC.DEFER_BLOCKING 0x0 ;  /* 0x0000000000007b1d */ /* 0x000fec0000010000 */
.L_x_12:
[----:B------:R-:W-:-:S13]  /*0a80*/  ISETP.NE.AND P0, PT, RZ, UR12, PT ;  /* 0x0000000cff007c0c */ /* 0x000fda000bf05270 */
[----:B------:R-:W-:Y:S05]  /*0a90*/  @!P0 BRA `(.L_x_13) ;  /* 0x0000015800708947 */ /* 0x000fea0003800000 */
[----:B------:R-:W-:-:S06]  /*0aa0*/  UISETP.NE.AND UP0, UPT, UR12, 0x1, UPT ;  /* 0x000000010c00788c */ /* 0x000fcc000bf05270 */
[----:B------:R-:W-:-:S13]  /*0ab0*/  PLOP3.LUT P0, PT, PT, PT, UP0, 0x80, 0x0 ;  /* 0x000000000000781c */ /* 0x000fda0003f0f008 */
[----:B------:R-:W-:Y:S05]  /*0ac0*/  @P0 EXIT ;  /* 0x000000000000094d */ /* 0x000fea0003800000 */
[----:B------:R0:W-:Y:S01]  /*0ad0*/  STL [R1], RZ ;  /* 0x000000ff01007387 */ /* 0x0001e20000100800 */
[----:B------:R-:W-:Y:S01]  /*0ae0*/  UISETP.GE.AND UP0, UPT, UR5, 0x1, UPT ;  /* 0x000000010500788c */ /* 0x000fe2000bf06270 */
[----:B------:R-:W-:Y:S01]  /*0af0*/  CS2R R86, SRZ ;  /* 0x0000000000567805 */ /* 0x000fe2000001ff00 */
[----:B------:R-:W-:Y:S01]  /*0b00*/  UMOV UR4, URZ ;  /* 0x0000003f00047c82 */ /* 0x000fe20008000000 */
[----:B------:R0:W-:Y:S01]  /*0b10*/  STL [R1+0x4], RZ ;  /* 0x000004ff01007387 */ /* 0x0001e20000100800 */
[----:B------:R-:W-:Y:S02]  /*0b20*/  CS2R R152, SRZ ;  /* 0x0000000000987805 */ /* 0x000fe4000001ff00 */
[----:B------:R-:W-:Y:S02]  /*0b30*/  CS2R R154, SRZ ;  /* 0x00000000009a7805 */ /* 0x000fe4000001ff00 */
[----:B------:R-:W-:Y:S01]  /*0b40*/  PLOP3.LUT P0, PT, PT, PT, UP0, 0x80, 0x0 ;  /* 0x000000000000781c */ /* 0x000fe20003f0f008 */
[----:B------:R0:W-:Y:S01]  /*0b50*/  STL [R1+0x8], RZ ;  /* 0x000008ff01007387 */ /* 0x0001e20000100800 */
[----:B------:R-:W-:-:S02]  /*0b60*/  CS2R R156, SRZ ;  /* 0x00000000009c7805 */ /* 0x000fc4000001ff00 */
[----:B------:R-:W-:Y:S02]  /*0b70*/  CS2R R158, SRZ ;  /* 0x00000000009e7805 */ /* 0x000fe4000001ff00 */
[----:B------:R-:W-:Y:S01]  /*0b80*/  CS2R R160, SRZ ;  /* 0x0000000000a07805 */ /* 0x000fe2000001ff00 */
[----:B------:R0:W-:Y:S01]  /*0b90*/  STL [R1+0xc], RZ ;  /* 0x00000cff01007387 */ /* 0x0001e20000100800 */
[----:B------:R-:W-:Y:S02]  /*0ba0*/  CS2R R162, SRZ ;  /* 0x0000000000a27805 */ /* 0x000fe4000001ff00 */
[----:B------:R-:W-:Y:S02]  /*0bb0*/  CS2R R164, SRZ ;  /* 0x0000000000a47805 */ /* 0x000fe4000001ff00 */
[----:B------:R-:W-:Y:S01]  /*0bc0*/  CS2R R166, SRZ ;  /* 0x0000000000a67805 */ /* 0x000fe2000001ff00 */
        /* <DEDUP_REMOVED lines=116> */
[----:B------:R0:W-:Y:S04]  /*1310*/  STL [R1+0x84], RZ ;  /* 0x000084ff01007387 */ /* 0x0001e80000100800 */
        /* <DEDUP_REMOVED lines=29> */
[----:B------:R0:W-:Y:S01]  /*14f0*/  STL [R1+0xfc], RZ ;  /* 0x0000fcff01007387 */ /* 0x0001e20000100800 */
[----:B------:R-:W-:Y:S05]  /*1500*/  @!P0 BRA `(.L_x_14) ;  /* 0x0000002000e48947 */ /* 0x000fea0003800000 */
[----:B------:R-:W-:-:S04]  /*1510*/  ULOP3.LUT UR4, UR6, 0x1, URZ, 0xfc, !UPT ;  /* 0x0000000106047892 */ /* 0x000fc8000f8efc3f */
[----:B------:R-:W-:-:S06]  /*1520*/  UISETP.NE.AND UP0, UPT, UR4, 0x3, UPT ;  /* 0x000000030400788c */ /* 0x000fcc000bf05270 */
[----:B------:R-:W-:-:S13]  /*1530*/  PLOP3.LUT P1, PT, PT, PT, UP0, 0x80, 0x0 ;  /* 0x000000000000781c */ /* 0x000fda0003f2f008 */
[----:B------:R-:W-:Y:S05]  /*1540*/  @!P1 BRA `(.L_x_15) ;  /* 0x0000000000049947 */ /* 0x000fea0003800000 */
[----:B------:R-:W-:Y:S01]  /*1550*/  BPT.TRAP 0x1 ;  /* 0x000000040000795c */ /* 0x000fe20000300000 */
.L_x_15:
[----:B------:R-:W1:Y:S01]  /*1560*/  S2UR UR7, SR_CgaCtaId ;  /* 0x00000000000779c3 */ /* 0x000e620000008800 */
[----:B------:R-:W-:Y:S01]  /*1570*/  SHF.L.U32 R0, RZ, 0x1f, RZ ;  /* 0x0000001fff007819 */ /* 0x000fe200000006ff */
[----:B------:R-:W-:Y:S02]  /*1580*/  UMOV UR4, 0x400 ;  /* 0x0000040000047882 */ /* 0x000fe40000000000 */
[----:B-1----:R-:W-:-:S12]  /*1590*/  ULEA UR4, UR7, UR4, 0x18 ;  /* 0x0000000407047291 */ /* 0x002fd8000f8ec03f */
.L_x_16:
[----:B-1----:R-:W-:-:S04]  /*15a0*/  IMAD.U32 R3, RZ, RZ, UR4 ;  /* 0x00000004ff037e24 */ /* 0x002fc8000f8e00ff */
[----:B------:R1:W2:Y:S03]  /*15b0*/  SYNCS.PHASECHK.TRANS64.TRYWAIT P1, [R3+URZ+0x30000], R0 ;  /* 0x03000000030075a7 */ /* 0x0002a6000802017f */
[----:B--2---:R-:W-:Y:S05]  /*15c0*/  @!P1 NANOSLEEP.SYNCS 0x989680 ;  /* 0x009896800000995d */ /* 0x004fea0003900000 */
[----:B------:R-:W2:Y:S02]  /*15d0*/  @!P1 SYNCS.PHASECHK.TRANS64 P1, [R3+URZ+0x30000], R0 ;  /* 0x03000000030095a7 */ /* 0x000ea4000802007f */
[----:B--2---:R-:W-:Y:S05]  /*15e0*/  @!P1 BRA `(.L_x_16) ;  /* 0xfffffffc00ec9947 */ /* 0x004fea000383ffff */
[----:B------:R-:W-:Y:S01]  /*15f0*/  UIADD3 UR7, UR4, 0x20000, URZ ;  /* 0x0002000004077890 */ /* 0x000fe2000fffe03f */
[----:B------:R-:W-:Y:S01]  /*1600*/  WARPGROUP.ARRIVE ;  /* 0x00000000000079c5 */ /* 0x000fe20000000000 */
[----:B------:R-:W-:Y:S01]  /*1610*/  USHF.R.U32.HI UR4, URZ, 0x4, UR4 ;  /* 0x000000043f047899 */ /* 0x000fe20008011604 */
[----:B------:R2:W-:Y:S01]  /*1620*/  STL [R1+0x174], R5 ;  /* 0x0001740501007387 */ /* 0x0005e20000100800 */
[----:B------:R-:W-:Y:S02]  /*1630*/  USHF.R.U32.HI UR7, URZ, 0x4, UR7 ;  /* 0x000000043f077899 */ /* 0x000fe40008011607 */
[----:B------:R-:W-:Y:S01]  /*1640*/  ULOP3.LUT UR4, UR4, 0x3fff, URZ, 0xc0, !UPT ;  /* 0x00003fff04047892 */ /* 0x000fe2000f8ec03f */
[----:B------:R3:W-:Y:S01]  /*1650*/  STL [R1+0x170], R4 ;  /* 0x0001700401007387 */ /* 0x0007e20000100800 */
[----:B------:R-:W-:Y:S02]  /*1660*/  ULOP3.LUT UR7, UR7, 0x3fff, URZ, 0xc0, !UPT ;  /* 0x00003fff07077892 */ /* 0x000fe4000f8ec03f */
[----:B------:R-:W-:-:S02]  /*1670*/  ULOP3.LUT UR4, UR4, 0x10000, URZ, 0xfc, !UPT ;  /* 0x0001000004047892 */ /* 0x000fc4000f8efc3f */
[----:B------:R-:W-:Y:S01]  /*1680*/  ULOP3.LUT UR8, UR7, 0x2000000, URZ, 0xfc, !UPT ;  /* 0x0200000007087892 */ /* 0x000fe2000f8efc3f */
[----:B------:R-:W-:Y:S01]  /*1690*/  UMOV UR13, 0x40000040 ;  /* 0x40000040000d7882 */ /* 0x000fe20000000000 */
[----:B------:R-:W-:-:S03]  /*16a0*/  UMOV UR15, 0x40000040 ;  /* 0x40000040000f7882 */ /* 0x000fc60000000000 */
[----:B------:R-:W-:Y:S02]  /*16b0*/  UMOV UR12, UR4 ;  /* 0x00000004000c7c82 */ /* 0x000fe40008000000 */
[----:B------:R-:W-:Y:S02]  /*16c0*/  UMOV UR14, UR8 ;  /* 0x00000008000e7c82 */ /* 0x000fe40008000000 */
[----:B------:R-:W-:Y:S01]  /*16d0*/  HGMMA.64x128x16.F32 R68, gdesc[UR12].tnspB, RZ, !UPT, gsb0 ;  /* 0x41e000000c4479f0 */ /* 0x000fe2000c0008ff */
[----:B------:R-:W-:Y:S01]  /*16e0*/  UIADD3 UR12, UR4, 0x200, URZ ;  /* 0x00000200040c7890 */ /* 0x000fe2000fffe03f */
[----:B------:R-:W-:Y:S01]  /*16f0*/  UMOV UR13, 0x40000040 ;  /* 0x40000040000d7882 */ /* 0x000fe20000000000 */
[----:B------:R-:W-:Y:S02]  /*1700*/  WARPGROUP.DEPBAR.LE gsb0, 0x0 ;  /* 0x00008000000079c5 */ /* 0x000fe40000010000 */
[----:B------:R-:W-:Y:S01]  /*1710*/  WARPGROUP.ARRIVE ;  /* 0x00000000000079c5 */ /* 0x000fe20000000000 */
[----:B------:R-:W-:Y:S01]  /*1720*/  IMAD.MOV.U32 R44, RZ, RZ, R88 ;  /* 0x000000ffff2c7224 */ /* 0x000fe200078e0058 */
[----:B------:R-:W-:Y:S01]  /*1730*/  MOV R41, R91 ;  /* 0x0000005b00297202 */ /* 0x000fe20000000f00 */
[----:B------:R-:W-:Y:S01]  /*1740*/  IMAD.MOV.U32 R43, RZ, RZ, R89 ;  /* 0x000000ffff2b7224 */ /* 0x000fe200078e0059 */
[----:B------:R-:W-:Y:S01]  /*1750*/  MOV R36, R96 ;  /* 0x0000006000247202 */ /* 0x000fe20000000f00 */
[----:B------:R-:W-:-:S02]  /*1760*/  IMAD.MOV.U32 R42, RZ, RZ, R90 ;  /* 0x000000ffff2a7224 */ /* 0x000fc400078e005a */
[----:B------:R-:W-:Y:S01]  /*1770*/  HGMMA.64x128x16.F32 R152, gdesc[UR12].tnspB, RZ, !UPT, gsb0 ;  /* 0x41e000000c9879f0 */ /* 0x000fe2000c0008ff */
[----:B------:R-:W-:Y:S01]  /*1780*/  UIADD3 UR12, UR4, 0x400, URZ ;  /* 0x00000400040c7890 */ /* 0x000fe2000fffe03f */
[----:B------:R-:W-:Y:S01]  /*1790*/  IMAD.MOV.U32 R40, RZ, RZ, R92 ;  /* 0x000000ffff287224 */ /* 0x000fe200078e005c */
[----:B------:R-:W-:Y:S01]  /*17a0*/  MOV R31, R101 ;  /* 0x00000065001f7202 */ /* 0x000fe20000000f00 */
        /* <DEDUP_REMOVED lines=11> */
[----:B-1----:R-:W-:Y:S01]  /*1860*/  MOV R0, R131 ;  /* 0x0000008300007202 */ /* 0x002fe20000000f00 */
[----:B------:R-:W-:Y:S01]  /*1870*/  IMAD.MOV.U32 R32, RZ, RZ, R100 ;  /* 0x000000ffff207224 */ /* 0x000fe200078e0064 */
[----:B------:R-:W-:Y:S01]  /*1880*/  UMOV UR13, 0x40000040 ;  /* 0x40000040000d7882 */ /* 0x000fe20000000000 */
        /* <DEDUP_REMOVED lines=14> */
[----:B------:R-:W-:-:S02]  /*1970*/  IMAD.MOV.U32 R22, RZ, RZ, R110 ;  /* 0x000000ffff167224 */ /* 0x000fc400078e006e */
[----:B------:R-:W-:Y:S02]  /*1980*/  IMAD.MOV.U32 R20, RZ, RZ, R112 ;  /* 0x000000ffff147224 */ /* 0x000fe400078e0070 */
[----:B------:R-:W-:Y:S02]  /*1990*/  IMAD.MOV.U32 R19, RZ, RZ, R113 ;  /* 0x000000ffff137224 */ /* 0x000fe400078e0071 */
[----:B------:R-:W-:Y:S01]  /*19a0*/  IMAD.MOV.U32 R18, RZ, RZ, R114 ;  /* 0x000000ffff127224 */ /* 0x000fe200078e0072 */
[----:B------:R-:W-:Y:S01]  /*19b0*/  MOV R232, R20 ;  /* 0x0000001400e87202 */ /* 0x000fe20000000f00 */
[----:B------:R-:W-:Y:S02]  /*19c0*/  IMAD.MOV.U32 R17, RZ, RZ, R115 ;  /* 0x000000ffff117224 */ /* 0x000fe400078e0073 */
[----:B------:R-:W-:Y:S02]  /*19d0*/  IMAD.MOV.U32 R15, RZ, RZ, R117 ;  /* 0x000000ffff0f7224 */ /* 0x000fe400078e0075 */
[----:B------:R-:W-:-:S02]  /*19e0*/  IMAD.MOV.U32 R14, RZ, RZ, R118 ;  /* 0x000000ffff0e7224 */ /* 0x000fc400078e0076 */
[----:B------:R-:W-:Y:S01]  /*19f0*/  IMAD.MOV.U32 R13, RZ, RZ, R119 ;  /* 0x000000ffff0d7224 */ /* 0x000fe200078e0077 */
[----:B------:R-:W-:Y:S01]  /*1a00*/  MOV R237, R15 ;  /* 0x0000000f00ed7202 */ /* 0x000fe20000000f00 */
[----:B------:R-:W-:Y:S02]  /*1a10*/  IMAD.MOV.U32 R12, RZ, RZ, R120 ;  /* 0x000000ffff0c7224 */ /* 0x000fe400078e0078 */
[----:B------:R-:W-:Y:S02]  /*1a20*/  IMAD.MOV.U32 R10, RZ, RZ, R122 ;  /* 0x000000ffff0a7224 */ /* 0x000fe400078e007a */
[----:B------:R-:W-:Y:S02]  /*1a30*/  IMAD.MOV.U32 R9, RZ, RZ, R123 ;  /* 0x000000ffff097224 */ /* 0x000fe400078e007b */
[----:B------:R-:W-:Y:S01]  /*1a40*/  IMAD.MOV.U32 R8, RZ, RZ, R124 ;  /* 0x000000ffff087224 */ /* 0x000fe200078e007c */
[----:B------:R-:W-:Y:S01]  /*1a50*/  MOV R242, R10 ;  /* 0x0000000a00f27202 */ /* 0x000fe20000000f00 */
[----:B------:R-:W-:-:S02]  /*1a60*/  IMAD.MOV.U32 R7, RZ, RZ, R125 ;  /* 0x000000ffff077224 */ /* 0x000fc400078e007d */
[----:B--2---:R-:W-:Y:S02]  /*1a70*/  IMAD.MOV.U32 R5, RZ, RZ, R127 ;  /* 0x000000ffff057224 */ /* 0x004fe400078e007f */
[----:B---3--:R-:W-:Y:S02]  /*1a80*/  IMAD.MOV.U32 R4, RZ, RZ, R128 ;  /* 0x000000ffff047224 */ /* 0x008fe400078e0080 */
[----:B------:R-:W-:Y:S01]  /*1a90*/  IMAD.MOV.U32 R3, RZ, RZ, R129 ;  /* 0x000000ffff037224 */ /* 0x000fe200078e0081 */
[----:B------:R-:W-:Y:S01]  /*1aa0*/  MOV R247, R5 ;  /* 0x0000000500f77202 */ /* 0x000fe20000000f00 */
[----:B------:R-:W-:Y:S02]  /*1ab0*/  IMAD.MOV.U32 R2, RZ, RZ, R130 ;  /* 0x000000ffff027224 */ /* 0x000fe400078e0082 */
[----:B------:R-:W-:Y:S02]  /*1ac0*/  IMAD.MOV.U32 R64, RZ, RZ, R68 ;  /* 0x000000ffff407224 */ /* 0x000fe400078e0044 */
[----:B------:R-:W-:-:S02]  /*1ad0*/  IMAD.MOV.U32 R63, RZ, RZ, R69 ;  /* 0x000000ffff3f7224 */ /* 0x000fc400078e0045 */
[----:B------:R-:W-:Y:S02]  /*1ae0*/  IMAD.MOV.U32 R62, RZ, RZ, R70 ;  /* 0x000000ffff3e7224 */ /* 0x000fe400078e0046 */
[----:B------:R-:W-:Y:S02]  /*1af0*/  IMAD.MOV.U32 R60, RZ, RZ, R72 ;  /* 0x000000ffff3c7224 */ /* 0x000fe400078e0048 */
[----:B------:R-:W-:Y:S02]  /*1b00*/  IMAD.MOV.U32 R59, RZ, RZ, R73 ;  /* 0x000000ffff3b7224 */ /* 0x000fe400078e0049 */
        /* <DEDUP_REMOVED lines=28> */
[----:B------:R-:W-:Y:S01]  /*1cd0*/  IMAD.MOV.U32 R238, RZ, RZ, R14 ;  /* 0x000000ffffee7224 */ /* 0x000fe200078e000e */
[----:B------:R-:W-:Y:S02]  /*1ce0*/  WARPGROUP.DEPBAR.LE gsb0, 0x0 ;  /* 0x00008000000079c5 */ /* 0x000fe40000010000 */
[----:B------:R-:W-:Y:S01]  /*1cf0*/  WARPGROUP.ARRIVE ;  /* 0x00000000000079c5 */ /* 0x000fe20000000000 */
[----:B------:R1:W-:Y:S01]  /*1d00*/  STL.64 [R1+0x2e0], R214 ;  /* 0x0002e0d601007387 */ /* 0x0003e20000100a00 */
[----:B------:R-:W-:Y:S02]  /*1d10*/  IMAD.MOV.U32 R239, RZ, RZ, R13 ;  /* 0x000000ffffef7224 */ /* 0x000fe400078e000d */
[----:B------:R-:W-:Y:S01]  /*1d20*/  IMAD.MOV.U32 R240, RZ, RZ, R12 ;  /* 0x000000fffff07224 */ /* 0x000fe200078e000c */
[----:B------:R2:W-:Y:S01]  /*1d30*/  STL.64 [R1+0x2d8], R212 ;  /* 0x0002d8d401007387 */ /* 0x0005e20000100a00 */
[----:B------:R-:W-:Y:S01]  /*1d40*/  HGMMA.64x128x16.F32 R88, gdesc[UR12].tnspB, RZ, !UPT, gsb0 ;  /* 0x41e000000c5879f0 */ /* 0x000fe2000c0008ff */
[----:B------:R-:W-:Y:S01]  /*1d50*/  UIADD3 UR12, UR4, 0x600, URZ ;  /* 0x00000600040c7890 */ /* 0x000fe2000fffe03f */
[----:B------:R-:W-:Y:S01]  /*1d60*/  IMAD.MOV.U32 R241, RZ, RZ, R11 ;  /* 0x000000fffff17224 */ /* 0x000fe200078e000b */
[----:B------:R3:W-:Y:S01]  /*1d70*/  STL.64 [R1+0x2d0], R210 ;  /* 0x0002d0d201007387 */ /* 0x0007e20000100a00 */
[----:B------:R-:W-:Y:S01]  /*1d80*/  UMOV UR13, 0x40000040 ;  /* 0x40000040000d7882 */ /* 0x000fe20000000000 */
[----:B------:R-:W-:-:S02]  /*1d90*/  IMAD.MOV.U32 R243, RZ, RZ, R9 ;  /* 0x000000fffff37224 */ /* 0x000fc400078e0009 */
[----:B------:R4:W-:Y:S01]  /*1da0*/  STL.64 [R1+0x2c8], R208 ;  /* 0x0002c8d001007387 */ /* 0x0009e20000100a00 */
[----:B-1----:R-:W-:Y:S02]  /*1db0*/  IMAD.MOV.U32 R214, RZ, RZ, R38 ;  /* 0x000000ffffd67224 */ /* 0x002fe400078e0026 */
[----:B------:R-:W-:Y:S01]  /*1dc0*/  IMAD.MOV.U32 R215, RZ, RZ, R37 ;  /* 0x000000ffffd77224 */ /* 0x000fe200078e0025 */
[----:B------:R1:W-:Y:S01]  /*1dd0*/  STL.64 [R1+0x2c0], R206 ;  /* 0x0002c0ce01007387 */ /* 0x0003e20000100a00 */
[----:B--2---:R-:W-:Y:S01]  /*1de0*/  MOV R212, R40 ;  /* 0x0000002800d47202 */ /* 0x004fe20000000f00 */
[----:B------:R-:W-:Y:S02]  /*1df0*/  IMAD.MOV.U32 R213, RZ, RZ, R39 ;  /* 0x000000ffffd57224 */ /* 0x000fe400078e0027 */
[----:B------:R2:W-:Y:S01]  /*1e00*/  STL.64 [R1+0x2b8], R204 ;  /* 0x0002b8cc01007387 */ /* 0x0005e20000100a00 */
[----:B---3--:R-:W-:Y:S02]  /*1e10*/  IMAD.MOV.U32 R210, RZ, RZ, R42 ;  /* 0x000000ffffd27224 */ /* 0x008fe400078e002a */
[----:B------:R-:W-:Y:S01]  /*1e20*/  IMAD.MOV.U32 R211, RZ, RZ, R41 ;  /* 0x000000ffffd37224 */ /* 0x000fe200078e0029 */
[----:B------:R3:W-:Y:S01]  /*1e30*/  STL.64 [R1+0x2b0], R202 ;  /* 0x0002b0ca01007387 */ /* 0x0007e20000100a00 */
[----:B----4-:R-:W-:-:S02]  /*1e40*/  IMAD.MOV.U32 R208, RZ, RZ, R44 ;  /* 0x000000ffffd07224 */ /* 0x010fc400078e002c */
[----:B------:R-:W-:Y:S01]  /*1e50*/  IMAD.MOV.U32 R209, RZ, RZ, R43 ;  /* 0x000000ffffd17224 */ /* 0x000fe200078e002b */
[----:B------:R4:W-:Y:S01]  /*1e60*/  STL.64 [R1+0x2a8], R200 ;  /* 0x0002a8c801007387 */ /* 0x0009e20000100a00 */
[----:B-1----:R-:W-:Y:S01]  /*1e70*/  IMAD.MOV.U32 R206, RZ, RZ, R46 ;  /* 0x000000ffffce7224 */ /* 0x002fe200078e002e */
[----:B------:R-:W-:Y:S01]  /*1e80*/  MOV R207, R45 ;  /* 0x0000002d00cf7202 */ /* 0x000fe20000000f00 */
[----:B------:R-:W-:Y:S01]  /*1e90*/  IMAD.MOV.U32 R244, RZ, RZ, R8 ;  /* 0x000000fffff47224 */ /* 0x000fe200078e0008 */
[----:B------:R1:W-:Y:S01]  /*1ea0*/  STL.64 [R1+0x2a0], R198 ;  /* 0x0002a0c601007387 */ /* 0x0003e20000100a00 */
[----:B--2---:R-:W-:Y:S02]  /*1eb0*/  IMAD.MOV.U32 R204, RZ, RZ, R48 ;  /* 0x000000ffffcc7224 */ /* 0x004fe400078e0030 */
[----:B------:R-:W-:Y:S01]  /*1ec0*/  IMAD.MOV.U32 R205, RZ, RZ, R47 ;  /* 0x000000ffffcd7224 */ /* 0x000fe200078e002f */
[----:B------:R2:W-:Y:S01]  /*1ed0*/  STL.64 [R1+0x298], R196 ;  /* 0x000298c401007387 */ /* 0x0005e20000100a00 */
[----:B---3--:R-:W-:Y:S01]  /*1ee0*/  MOV R202, R50 ;  /* 0x0000003200ca7202 */ /* 0x008fe20000000f00 */
[----:B------:R-:W-:-:S02]  /*1ef0*/  IMAD.MOV.U32 R203, RZ, RZ, R49 ;  /* 0x000000ffffcb7224 */ /* 0x000fc400078e0031 */
[----:B------:R3:W-:Y:S01]  /*1f00*/  STL.64 [R1+0x290], R194 ;  /* 0x000290c201007387 */ /* 0x0007e20000100a00 */
[----:B----4-:R-:W-:Y:S02]  /*1f10*/  IMAD.MOV.U32 R200, RZ, RZ, R52 ;  /* 0x000000ffffc87224 */ /* 0x010fe400078e0034 */
[----:B------:R-:W-:Y:S01]  /*1f20*/  IMAD.MOV.U32 R201, RZ, RZ, R51 ;  /* 0x000000ffffc97224 */ /* 0x000fe200078e0033 */
[----:B------:R4:W-:Y:S01]  /*1f30*/  STL.64 [R1+0x288], R192 ;  /* 0x000288c001007387 */ /* 0x0009e20000100a00 */
[----:B-1----:R-:W-:Y:S02]  /*1f40*/  IMAD.MOV.U32 R198, RZ, RZ, R54 ;  /* 0x000000ffffc67224 */ /* 0x002fe400078e0036 */
[----:B------:R-:W-:Y:S01]  /*1f50*/  IMAD.MOV.U32 R199, RZ, RZ, R53 ;  /* 0x000000ffffc77224 */ /* 0x000fe200078e0035 */
[----:B------:R1:W-:Y:S01]  /*1f60*/  STL.64 [R1+0x280], R190 ;  /* 0x000280be01007387 */ /* 0x0003e20000100a00 */
[----:B--2---:R-:W-:Y:S01]  /*1f70*/  IMAD.MOV.U32 R196, RZ, RZ, R56 ;  /* 0x000000ffffc47224 */ /* 0x004fe200078e0038 */
[----:B------:R-:W-:Y:S01]  /*1f80*/  MOV R197, R55 ;  /* 0x0000003700c57202 */ /* 0x000fe20000000f00 */
[----:B------:R-:W-:Y:S01]  /*1f90*/  IMAD.MOV.U32 R245, RZ, RZ, R7 ;  /* 0x000000fffff57224 */ /* 0x000fe200078e0007 */
[----:B------:R2:W-:Y:S01]  /*1fa0*/  STL.64 [R1+0x278], R188 ;  /* 0x000278bc01007387 */ /* 0x0005e20000100a00 */
[----:B---3--:R-:W-:-:S02]  /*1fb0*/  IMAD.MOV.U32 R194, RZ, RZ, R58 ;  /* 0x000000ffffc27224 */ /* 0x008fc400078e003a */
[----:B------:R-:W-:Y:S01]  /*1fc0*/  IMAD.MOV.U32 R195, RZ, RZ, R57 ;  /* 0x000000ffffc37224 */ /* 0x000fe200078e0039 */
[----:B----4-:R-:W-:Y:S01]  /*1fd0*/  MOV R192, R60 ;  /* 0x0000003c00c07202 */ /* 0x010fe20000000f00 */
[----:B------:R-:W-:Y:S02]  /*1fe0*/  IMAD.MOV.U32 R193, RZ, RZ, R59 ;  /* 0x000000ffffc17224 */ /* 0x000fe400078e003b */
[----:B------:R-:W-:Y:S02]  /*1ff0*/  IMAD.MOV.U32 R246, RZ, RZ, R6 ;  /* 0x000000fffff67224 */ /* 0x000fe400078e0006 */
[----:B-1----:R-:W-:Y:S02]  /*2000*/  IMAD.MOV.U32 R190, RZ, RZ, R62 ;  /* 0x000000ffffbe7224 */ /* 0x002fe400078e003e */
[----:B------:R-:W-:Y:S02]  /*2010*/  IMAD.MOV.U32 R191, RZ, RZ, R61 ;  /* 0x000000ffffbf7224 */ /* 0x000fe400078e003d */
[----:B--2---:R-:W-:-:S02]  /*2020*/  IMAD.MOV.U32 R188, RZ, RZ, R64 ;  /* 0x000000ffffbc7224 */ /* 0x004fc400078e0040 */
[----:B------:R-:W-:Y:S02]  /*2030*/  IMAD.MOV.U32 R189, RZ, RZ, R63 ;  /* 0x000000ffffbd7224 */ /* 0x000fe400078e003f */
[----:B------:R-:W-:Y:S02]  /*2040*/  IMAD.MOV.U32 R248, RZ, RZ, R4 ;  /* 0x000000fffff87224 */ /* 0x000fe400078e0004 */
[----:B------:R-:W-:Y:S02]  /*2050*/  IMAD.MOV.U32 R249, RZ, RZ, R3 ;  /* 0x000000fffff97224 */ /* 0x000fe400078e0003 */
[----:B------:R-:W-:Y:S02]  /*2060*/  IMAD.MOV.U32 R250, RZ, RZ, R2 ;  /* 0x000000fffffa7224 */ /* 0x000fe400078e0002 */
[----:B------:R-:W-:Y:S01]  /*2070*/  IMAD.MOV.U32 R251, RZ, RZ, R0 ;  /* 0x000000fffffb7224 */ /* 0x000fe200078e0000 */
[----:B------:R-:W-:Y:S02]  /*2080*/  WARPGROUP.DEPBAR.LE gsb0, 0x0 ;  /* 0x00008000000079c5 */ /* 0x000fe40000010000 */
[----:B------:R-:W-:-:S06]  /*2090*/  WARPGROUP.ARRIVE ;  /* 0x00000000000079c5 */ /* 0x000fcc0000000000 */
[----:B------:R-:W-:Y:S01]  /*20a0*/  HGMMA.64x128x16.F32 R24, gdesc[UR12].tnspB, RZ, !UPT, gsb0 ;  /* 0x41e000000c1879f0 */ /* 0x000fe2000c0008ff */
[----:B------:R-:W-:Y:S02]  /*20b0*/  UIADD3 UR12, UR4, 0x2, URZ ;  /* 0x00000002040c7890 */ /* 0x000fe4000fffe03f */
[----:B------:R-:W-:Y:S01]  /*20c0*/  UIADD3 UR14, UR8, 0x80, URZ ;  /* 0x00000080080e7890 */ /* 0x000fe2000fffe03f */
[----:B------:R-:W-:Y:S01]  /*20d0*/  UMOV UR13, 0x40000040 ;  /* 0x40000040000d7882 */ /* 0x000fe20000000000 */
[----:B------:R-:W-:Y:S01]  /*20e0*/  UMOV UR15, 0x40000040 ;  /* 0x40000040000f7882 */ /* 0x000fe20000000000 */
[----:B------:R-:W-:Y:S02]  /*20f0*/  WARPGROUP.DEPBAR.LE gsb0, 0x0 ;  /* 0x00008000000079c5 */ /* 0x000fe40000010000 */
[----:B------:R-:W-:-:S06]  /*2100*/  WARPGROUP.ARRIVE ;  /* 0x00000000000079c5 */ /* 0x000fcc0000000000 */
[----:B------:R-:W-:Y:S03]  /*2110*/  HGMMA.64x128x16.F32 R188, gdesc[UR12].tnspB, R188, gsb0 ;  /* 0x41e000000cbc79f0 */ /* 0x000fe600080008bc */
[----:B------:R-:W-:Y:S02]  /*2120*/  WARPGROUP.DEPBAR.LE gsb0, 0x0 ;  /* 0x00008000000079c5 */ /* 0x000fe40000010000 */
[----:B------:R-:W-:Y:S04]  /*2130*/  STL.64 [R1], R188 ;  /* 0x000000bc01007387 */ /* 0x000fe80000100a00 */
[----:B------:R-:W-:Y:S04]  /*2140*/  STL.64 [R1+0x8], R190 ;  /* 0x000008be01007387 */ /* 0x000fe80000100a00 */
        /* <DEDUP_REMOVED lines=11> */
[----:B------:R1:W-:Y:S04]  /*2200*/  STL.64 [R1+0x68], R214 ;  /* 0x000068d601007387 */ /* 0x0003e80000100a00 */
        /* <DEDUP_REMOVED lines=18> */
[----:B-1----:R-:W2:Y:S04]  /*2330*/  LDL.LU.64 R214, [R1+0x2e0] ;  /* 0x0002e00001d67983 */ /* 0x002ea80000300a00 */
[----:B------:R-:W2:Y:S04]  /*2340*/  LDL.LU.64 R212, [R1+0x2d8] ;  /* 0x0002d80001d47983 */ /* 0x000ea80000300a00 */
        /* <DEDUP_REMOVED lines=11> */
[----:B------:R-:W2:Y:S01]  /*2400*/  LDL.LU.64 R188, [R1+0x278] ;  /* 0x0002780001bc7983 */ /* 0x000ea20000300a00 */
[----:B------:R-:W-:Y:S01]  /*2410*/  UIADD3 UR12, UR4, 0x202, URZ ;  /* 0x00000202040c7890 */ /* 0x000fe2000fffe03f */
[----:B------:R-:W-:Y:S01]  /*2420*/  UMOV UR13, 0x40000040 ;  /* 0x40000040000d7882 */ /* 0x000fe20000000000 */
[----:B--2---:R-:W-:-:S07]  /*2430*/  WARPGROUP.ARRIVE ;  /* 0x00000000000079c5 */ /* 0x004fce0000000000 */
[----:B------:R-:W-:Y:S01]  /*2440*/  HGMMA.64x128x16.F32 R152, gdesc[UR12].tnspB, R152, gsb0 ;  /* 0x41e000000c9879f0 */ /* 0x000fe20008000898 */
[----:B------:R-:W-:Y:S02]  /*2450*/  UIADD3 UR12, UR4, 0x402, URZ ;  /* 0x00000402040c7890 */ /* 0x000fe4000fffe03f */
[----:B------:R-:W-:Y:S02]  /*2460*/  WARPGROUP.DEPBAR.LE gsb0, 0x0 ;  /* 0x00008000000079c5 */ /* 0x000fe40000010000 */
        /* <DEDUP_REMOVED lines=32> */
[----:B-1----:R-:W2:Y:S04]  /*2670*/  LDL.LU.64 R152, [R1] ;  /* 0x0000000001987983 */ /* 0x002ea80000300a00 */
        /* <DEDUP_REMOVED lines=31> */
[----:B------:R-:W-:Y:S01]  /*2870*/  WARPGROUP.ARRIVE ;  /* 0x00000000000079c5 */ /* 0x000fe20000000000 */
[----:B------:R-:W-:-:S05]  /*2880*/  UMOV UR13, 0x40000040 ;  /* 0x40000040000d7882 */ /* 0x000fca0000000000 */
[----:B------:R-:W-:Y:S01]  /*2890*/  HGMMA.64x128x16.F32 R88, gdesc[UR12].tnspB, R88, gsb0 ;  /* 0x41e000000c5879f0 */ /* 0x000fe20008000858 */
[----:B------:R-:W-:Y:S01]  /*28a0*/  UIADD3 UR12, UR4, 0x602, URZ ;  /* 0x00000602040c7890 */ /* 0x000fe2000fffe03f */
[----:B------:R-:W-:Y:S01]  /*28b0*/  UMOV UR13, 0x40000040 ;  /* 0x40000040000d7882 */ /* 0x000fe20000000000 */
[----:B------:R-:W-:Y:S02]  /*28c0*/  WARPGROUP.DEPBAR.LE gsb0, 0x0 ;  /* 0x00008000000079c5 */ /* 0x000fe40000010000 */
[----:B------:R-:W-:-:S07]  /*28d0*/  WARPGROUP.ARRIVE ;  /* 0x00000000000079c5 */ /* 0x000fce0000000000 */
[----:B------:R-:W-:Y:S01]  /*28e0*/  HGMMA.64x128x16.F32 R24, gdesc[UR12].tnspB, R24, gsb0 ;  /* 0x41e000000c1879f0 */ /* 0x000fe20008000818 */
[----:B------:R-:W-:Y:S02]  /*28f0*/  UIADD3 UR12, UR4, 0x4, URZ ;  /* 0x00000004040c7890 */ /* 0x000fe4000fffe03f */
[----:B------:R-:W-:Y:S01]  /*2900*/  UIADD3 UR14, UR8, 0x100, URZ ;  /* 0x00000100080e7890 */ /* 0x000fe2000fffe03f */
[----:B------:R-:W-:Y:S01]  /*2910*/  UMOV UR13, 0x40000040 ;  /* 0x40000040000d7882 */ /* 0x000fe20000000000 */
[----:B------:R-:W-:Y:S01]  /*2920*/  UMOV UR15, 0x40000040 ;  /* 0x40000040000f7882 */ /* 0x000fe20000000000 */
[----:B------:R-:W-:Y:S02]  /*2930*/  WARPGROUP.DEPBAR.LE gsb0, 0x0 ;  /* 0x00008000000079c5 */ /* 0x000fe40000010000 */
[----:B--2---:R-:W-:-:S06]  /*2940*/  WARPGROUP.ARRIVE ;  /* 0x00000000000079c5 */ /* 0x004fcc0000000000 */
[----:B------:R-:W-:Y:S03]  /*2950*/  HGMMA.64x128x16.F32 R152, gdesc[UR12].tnspB, R152, gsb0 ;  /* 0x41e000000c9879f0 */ /* 0x000fe60008000898 */
[----:B------:R-:W-:Y:S02]  /*2960*/  WARPGROUP.DEPBAR.LE gsb0, 0x0 ;  /* 0x00008000000079c5 */ /* 0x000fe40000010000 */
[----:B------:R-:W-:Y:S01]  /*2970*/  STL.64 [R1], R152 ;  /* 0x0000009801007387 */ /* 0x000fe20000100a00 */
[----:B------:R-:W-:Y:S01]  /*2980*/  IMAD.MOV.U32 R2, RZ, RZ, R214 ;  /* 0x000000ffff027224 */ /* 0x000fe200078e00d6 */
[----:B------:R-:W-:Y:S01]  /*2990*/  MOV R6, R212 ;  /* 0x000000d400067202 */ /* 0x000fe20000000f00 */
[----:B------:R-:W-:Y:S01]  /*29a0*/  IMAD.MOV.U32 R0, RZ, RZ, R215 ;  /* 0x000000ffff007224 */ /* 0x000fe200078e00d7 */
[----:B------:R1:W-:Y:S01]  /*29b0*/  STL.64 [R1+0x8], R154 ;  /* 0x0000089a01007387 */ /* 0x0003e20000100a00 */
[----:B------:R-:W-:Y:S01]  /*29c0*/  IMAD.MOV.U32 R3, RZ, RZ, R213 ;  /* 0x000000ffff037224 */ /* 0x000fe200078e00d5 */
[----:B------:R-:W-:Y:S01]  /*29d0*/  MOV R10, R208 ;  /* 0x000000d0000a7202 */ /* 0x000fe20000000f00 */
[----:B------:R-:W-:Y:S01]  /*29e0*/  IMAD.MOV.U32 R8, RZ, RZ, R210 ;  /* 0x000000ffff087224 */ /* 0x000fe200078e00d2 */
[----:B------:R-:W2:Y:S01]  /*29f0*/  LDL.LU.64 R214, [R1+0x270] ;  /* 0x0002700001d67983 */ /* 0x000ea20000300a00 */
        /* <DEDUP_REMOVED lines=44> */
[----:B------:R-:W-:-:S02]  /*2cc0*/  IMAD.MOV.U32 R219, RZ, RZ, R183 ;  /* 0x000000ffffdb7224 */ /* 0x000fc400078e00b7 */
[----:B------:R-:W-:Y:S01]  /*2cd0*/  IMAD.MOV.U32 R216, RZ, RZ, R180 ;  /* 0x000000ffffd87224 */ /* 0x000fe200078e00b4 */
[----:B------:R-:W2:Y:S01]  /*2ce0*/  LDL.LU.64 R190, [R1+0x210] ;  /* 0x0002100001be7983 */ /* 0x000ea20000300a00 */
[----:B------:R-:W-:Y:S02]  /*2cf0*/  IMAD.MOV.U32 R232, RZ, RZ, R178 ;  /* 0x000000ffffe87224 */ /* 0x000fe400078e00b2 */
[----:B------:R-:W-:Y:S01]  /*2d00*/  IMAD.MOV.U32 R231, RZ, RZ, R179 ;  /* 0x000000ffffe77224 */ /* 0x000fe200078e00b3 */
[----:B------:R-:W2:Y:S01]  /*2d10*/  LDL.LU.64 R188, [R1+0x208] ;  /* 0x0002080001bc7983 */ /* 0x000ea20000300a00 */
[----:B------:R-:W-:Y:S02]  /*2d20*/  IMAD.MOV.U32 R233, RZ, RZ, R177 ;  /* 0x000000ffffe97224 */ /* 0x000fe400078e00b1 */
        /* <DEDUP_REMOVED lines=23> */
[----:B------:R-:W-:-:S03]  /*2ea0*/  IMAD.MOV.U32 R4, RZ, RZ, R157 ;  /* 0x000000ffff047224 */ /* 0x000fc600078e009d */
        /* <DEDUP_REMOVED lines=8> */
[----:B-1----:R-:W2:Y:S04]  /*2f30*/  LDL.LU.64 R154, [R1+0x180] ;  /* 0x00018000019a7983 */ /* 0x002ea80000300a00 */
[----:B------:R-:W2:Y:S01]  /*2f40*/  LDL.LU.64 R152, [R1+0x178] ;  /* 0x0001780001987983 */ /* 0x000ea20000300a00 */
[----:B------:R-:W-:Y:S01]  /*2f50*/  UIADD3 UR12, UR4, 0x204, URZ ;  /* 0x00000204040c7890 */ /* 0x000fe2000fffe03f */
[----:B------:R-:W-:Y:S01]  /*2f60*/  UMOV UR13, 0x40000040 ;  /* 0x40000040000d7882 */ /* 0x000fe20000000000 */
[----:B--2---:R-:W-:-:S07]  /*2f70*/  WARPGROUP.ARRIVE ;  /* 0x00000000000079c5 */ /* 0x004fce0000000000 */
[----:B------:R-:W-:Y:S01]  /*2f80*/  HGMMA.64x128x16.F32 R152, gdesc[UR12].tnspB, R152, gsb0 ;  /* 0x41e000000c9879f0 */ /* 0x000fe20008000898 */
[----:B------:R-:W-:Y:S01]  /*2f90*/  UIADD3 UR12, UR4, 0x404, URZ ;  /* 0x00000404040c7890 */ /* 0x000fe2000fffe03f */
[----:B------:R-:W-:Y:S01]  /*2fa0*/  UMOV UR13, 0x40000040 ;  /* 0x40000040000d7882 */ /* 0x000fe20000000000 */
        /* <DEDUP_REMOVED lines=15> */
[----:B-1----:R-:W2:Y:S04]  /*30a0*/  LDL.LU R188, [R1] ;  /* 0x0000000001bc7983 */ /* 0x002ea80000300800 */
[----:B------:R-:W2:Y:S04]  /*30b0*/  LDL.LU R189, [R1+0x4] ;  /* 0x0000040001bd7983 */ /* 0x000ea80000300800 */
[----:B------:R-:W2:Y:S04]  /*30c0*/  LDL.LU R190, [R1+0x8] ;  /* 0x0000080001be7983 */ /* 0x000ea80000300800 */
[----:B------:R-:W2:Y:S01]  /*30d0*/  LDL.LU R191, [R1+0xc] ;  /* 0x00000c0001bf7983 */ /* 0x000ea20000300800 */
[----:B------:R-:W-:-:S06]  /*30e0*/  WARPGROUP.ARRIVE ;  /* 0x00000000000079c5 */ /* 0x000fcc0000000000 */
[----:B------:R-:W-:Y:S01]  /*30f0*/  HGMMA.64x128x16.F32 R88, gdesc[UR12].tnspB, R88, gsb0 ;  /* 0x41e000000c5879f0 */ /* 0x000fe20008000858 */
[----:B------:R-:W-:Y:S01]  /*3100*/  UIADD3 UR12, UR4, 0x604, URZ ;  /* 0x00000604040c7890 */ /* 0x000fe2000fffe03f */
        /* <DEDUP_REMOVED lines=22> */
[----:B------:R1:W5:Y:S01]  /*3270*/  LDL.LU R5, [R1+0x174] ;  /* 0x0001740001057983 */ /* 0x0003620000300800 */
[----:B------:R-:W-:-:S02]  /*3280*/  WARPGROUP.DEPBAR.LE gsb0, 0x0 ;  /* 0x00008000000079c5 */ /* 0x000fc40000010000 */
[----:B------:R-:W-:-:S06]  /*3290*/  WARPGROUP.ARRIVE ;  /* 0x00000000000079c5 */ /* 0x000fcc0000000000 */
[----:B------:R-:W-:Y:S01]  /*32a0*/  HGMMA.64x128x16.F32 R24, gdesc[UR12].tnspB, R24, gsb0 ;  /* 0x41e000000c1879f0 */ /* 0x000fe20008000818 */
[----:B------:R-:W-:Y:S02]  /*32b0*/  IMAD.MOV.U32 R210, RZ, RZ, R236 ;  /* 0x000000ffffd27224 */ /* 0x000fe400078e00ec */
[----:B------:R-:W-:Y:S01]  /*32c0*/  IMAD.MOV.U32 R211, RZ, RZ, R235 ;  /* 0x000000ffffd37224 */ /* 0x000fe200078e00eb */
[----:B------:R-:W-:Y:S01]  /*32d0*/  MOV R235, R19 ;  /* 0x0000001300eb7202 */ /* 0x000fe20000000f00 */
[----:B------:R-:W-:Y:S02]  /*32e0*/  IMAD.MOV.U32 R213, RZ, RZ, R233 ;  /* 0x000000ffffd57224 */ /* 0x000fe400078e00e9 */
[----:B------:R-:W-:Y:S02]  /*32f0*/  IMAD.MOV.U32 R214, RZ, RZ, R232 ;  /* 0x000000ffffd67224 */ /* 0x000fe400078e00e8 */
[----:B------:R-:W-:Y:S01]  /*3300*/  IMAD.MOV.U32 R215, RZ, RZ, R231 ;  /* 0x000000ffffd77224 */ /* 0x000fe200078e00e7 */
[----:B------:R-:W-:Y:S01]  /*3310*/  MOV R231, R23 ;  /* 0x0000001700e77202 */ /* 0x000fe20000000f00 */
        /* <DEDUP_REMOVED lines=13> */
[----:B------:R-:W-:Y:S01]  /*33f0*/  IMAD.MOV.U32 R250, RZ, RZ, R2 ;  /* 0x000000fffffa7224 */ /* 0x000fe200078e0002 */
[----:B------:R-:W-:Y:S01]  /*3400*/  UIADD3 UR12, UR4, 0x6, URZ ;  /* 0x00000006040c7890 */ /* 0x000fe2000fffe03f */
[----:B------:R-:W-:Y:S01]  /*3410*/  IMAD.MOV.U32 R232, RZ, RZ, R22 ;  /* 0x000000ffffe87224 */ /* 0x000fe200078e0016 */
[----:B------:R-:W-:Y:S01]  /*3420*/  UIADD3 UR14, UR8, 0x180, URZ ;  /* 0x00000180080e7890 */ /* 0x000fe2000fffe03f */
[----:B------:R-:W-:Y:S01]  /*3430*/  IMAD.MOV.U32 R233, RZ, RZ, R21 ;  /* 0x000000ffffe97224 */ /* 0x000fe200078e0015 */
[----:B------:R-:W-:Y:S01]  /*3440*/  UMOV UR13, 0x40000040 ;  /* 0x40000040000d7882 */ /* 0x000fe20000000000 */
[----:B------:R-:W-:Y:S01]  /*3450*/  IMAD.MOV.U32 R236, RZ, RZ, R18 ;  /* 0x000000ffffec7224 */ /* 0x000fe200078e0012 */
[----:B------:R-:W-:Y:S01]  /*3460*/  UMOV UR15, 0x40000040 ;  /* 0x40000040000f7882 */ /* 0x000fe20000000000 */
[----:B------:R1:W5:Y:S01]  /*3470*/  LDL.LU R4, [R1+0x170] ;  /* 0x0001700001047983 */ /* 0x0003620000300800 */
[----:B------:R-:W-:-:S03]  /*3480*/  WARPGROUP.DEPBAR.LE gsb0, 0x0 ;  /* 0x00008000000079c5 */ /* 0x000fc60000010000 */
[----:B--2---:R-:W-:-:S06]  /*3490*/  WARPGROUP.ARRIVE ;  /* 0x00000000000079c5 */ /* 0x004fcc0000000000 */
        /* <DEDUP_REMOVED lines=34> */
[----:B--2---:R-:W2:Y:S04]  /*36c0*/  LDL.LU.64 R214, [R1+0x168] ;  /* 0x0001680001d67983 */ /* 0x004ea80000300a00 */
        /* <DEDUP_REMOVED lines=20> */
[----:B------:R-:W-:-:S07]  /*3810*/  WARPGROUP.ARRIVE ;  /* 0x00000000000079c5 */ /* 0x000fce0000000000 */
[----:B------:R-:W-:Y:S01]  /*3820*/  HGMMA.64x128x16.F32 R88, gdesc[UR12].tnspB, R88, gsb0 ;  /* 0x41e000000c5879f0 */ /* 0x000fe20008000858 */
[----:B------:R-:W-:Y:S01]  /*3830*/  UIADD3 UR12, UR4, 0x606, URZ ;  /* 0x00000606040c7890 */ /* 0x000fe2000fffe03f */
[----:B------:R-:W-:Y:S02]  /*3840*/  UMOV UR13, 0x40000040 ;  /* 0x40000040000d7882 */ /* 0x000fe40000000000 */
[----:B------:R-:W-:Y:S01]  /*3850*/  UMOV UR4, 0x1 ;  /* 0x0000000100047882 */ /* 0x000fe20000000000 */
[----:B------:R-:W-:Y:S02]  /*3860*/  WARPGROUP.DEPBAR.LE gsb0, 0x0 ;  /* 0x00008000000079c5 */ /* 0x000fe40000010000 */
[----:B------:R-:W-:-:S06]  /*3870*/  WARPGROUP.ARRIVE ;  /* 0x00000000000079c5 */ /* 0x000fcc0000000000 */
[----:B-1----:R-:W-:Y:S03]  /*3880*/  HGMMA.64x128x16.F32 R24, gdesc[UR12].tnspB, R24, gsb0 ;  /* 0x41e000000c1879f0 */ /* 0x002fe60008000818 */
[----:B------:R-:W-:Y:S02]  /*3890*/  WARPGROUP.DEPBAR.LE gsb0, 0x0 ;  /* 0x00008000000079c5 */ /* 0x000fe40000010000 */
.L_x_14:
[----:B------:R-:W-:-:S04]  /*38a0*/  UISETP.LT.AND UP0, UPT, UR5, 0x1, UPT ;  /* 0x000000010500788c */ /* 0x000fc8000bf01270 */
[----:B------:R-:W-:-:S04]  /*38b0*/  USEL UR7, UR5, 0x1, UP0 ;  /* 0x0000000105077887 */ /* 0x000fc80008000000 */
[----:B------:R-:W-:-:S04]  /*38c0*/  UIADD3 UR7, UR5, -UR7, URZ ;  /* 0x8000000705077290 */ /* 0x000fc8000fffe03f */
[----:B------:R-:W-:-:S06]  /*38d0*/  UISETP.GE.AND UP0, UPT, UR7, 0x1, UPT ;  /* 0x000000010700788c */ /* 0x000fcc000bf06270 */
[----:B------:R-:W-:-:S13]  /*38e0*/  PLOP3.LUT P1, PT, PT, PT, UP0, 0x80, 0x0 ;  /* 0x000000000000781c */ /* 0x000fda0003f2f008 */
[----:B------:R-:W-:Y:S05]  /*38f0*/  @!P1 BRA `(.L_x_17) ;  /* 0x0000002800b09947 */ /* 0x000fea0003800000 */
[----:B------:R-:W-:Y:S01]  /*3900*/  IMAD.MOV.U32 R3, RZ, RZ, RZ ;  /* 0x000000ffff037224 */ /* 0x000fe200078e00ff */
[----:B------:R-:W-:Y:S02]  /*3910*/  ULOP3.LUT UR23, UR6, 0x1, URZ, 0xfc, !UPT ;  /* 0x0000000106177892 */ /* 0x000fe4000f8efc3f */
[----:B------:R-:W-:Y:S01]  /*3920*/  UISETP.NE.U32.AND UP0, UPT, UR4, URZ, UPT ;  /* 0x0000003f0400728c */ /* 0x000fe2000bf05070 */
[----:B------:R-:W-:Y:S01]  /*3930*/  UMOV UR8, UR7 ;  /* 0x0000000700087c82 */ /* 0x000fe20008000000 */
[----:B------:R-:W-:-:S09]  /*3940*/  UMOV UR5, URZ ;  /* 0x0000003f00057c82 */ /* 0x000fd20008000000 */
.L_x_22:
[----:B------:R-:W-:-:S06]  /*3950*/  UISETP.NE.AND UP1, UPT, UR23, 0x3, UPT ;  /* 0x000000031700788c */ /* 0x000fcc000bf25270 */
[----:B------:R-:W-:-:S13]  /*3960*/  PLOP3.LUT P2, PT, PT, PT, UP1, 0x80, 0x0 ;  /* 0x000000000000781c */ /* 0x000fda0003f4f018 */
[----:B------:R-:W-:Y:S05]  /*3970*/  @!P2 BRA `(.L_x_18) ;  /* 0x000000000004a947 */ /* 0x000fea0003800000 */
[----:B------:R-:W-:Y:S01]  /*3980*/  BPT.TRAP 0x1 ;  /* 0x000000040000795c */ /* 0x000fe20000300000 */
.L_x_18:
[----:B------:R-:W1:Y:S01]  /*3990*/  S2UR UR10, SR_CgaCtaId ;  /* 0x00000000000a79c3 */ /* 0x000e620000008800 */
[----:B------:R-:W-:Y:S01]  /*39a0*/  UMOV UR9, 0x400 ;  /* 0x0000040000097882 */ /* 0x000fe20000000000 */
[----:B------:R-:W-:Y:S01]  /*39b0*/  SHF.L.U32 R2, R3, 0x1f, RZ ;  /* 0x0000001f03027819 */ /* 0x000fe200000006ff */
[----:B-1----:R-:W-:-:S04]  /*39c0*/  ULEA UR9, UR10, UR9, 0x18 ;  /* 0x000000090a097291 */ /* 0x002fc8000f8ec03f */
[----:B------:R-:W-:-:S12]  /*39d0*/  ULEA UR10, UR4, UR9, 0x3 ;  /* 0x00000009040a7291 */ /* 0x000fd8000f8e183f */
.L_x_19:
[----:B-1----:R-:W-:-:S04]  /*39e0*/  IMAD.U32 R0, RZ, RZ, UR10 ;  /* 0x0000000aff007e24 */ /* 0x002fc8000f8e00ff */
[----:B------:R1:W2:Y:S03]  /*39f0*/  SYNCS.PHASECHK.TRANS64.TRYWAIT P1, [R0+URZ+0x30000], R2 ;  /* 0x03000002000075a7 */ /* 0x0002a6000802017f */
[----:B--2---:R-:W-:Y:S05]  /*3a00*/  @!P1 NANOSLEEP.SYNCS 0x989680 ;  /* 0x009896800000995d */ /* 0x004fea0003900000 */
[----:B------:R-:W2:Y:S02]  /*3a10*/  @!P1 SYNCS.PHASECHK.TRANS64 P1, [R0+URZ+0x30000], R2 ;  /* 0x03000002000095a7 */ /* 0x000ea4000802007f */
[----:B--2---:R-:W-:Y:S05]  /*3a20*/  @!P1 BRA `(.L_x_19) ;  /* 0xfffffffc00ec9947 */ /* 0x004fea000383ffff */
        /* <DEDUP_REMOVED lines=32> */
[----:B--2---:R-:W2:Y:S04]  /*3c30*/  LDL.LU.64 R24, [R1] ;  /* 0x0000000001187983 */ /* 0x004ea80000300a00 */
        /* <DEDUP_REMOVED lines=31> */
[----:B------:R-:W-:-:S02]  /*3e30*/  UIADD3 UR12, UR9, 0x20000, URZ ;  /* 0x00020000090c7890 */ /* 0x000fc4000fffe03f */
[----:B------:R-:W-:Y:S01]  /*3e40*/  USHF.R.U32.HI UR10, URZ, 0x4, UR9 ;  /* 0x000000043f0a7899 */ /* 0x000fe20008011609 */
[----:B-----5:R-:W-:Y:S01]  /*3e50*/  STL [R1+0x178], R5 ;  /* 0x0001780501007387 */ /* 0x020fe20000100800 */
[----:B------:R-:W-:Y:S02]  /*3e60*/  USHF.R.U32.HI UR12, URZ, 0x4, UR12 ;  /* 0x000000043f0c7899 */ /* 0x000fe4000801160c */
[----:B------:R-:W-:Y:S01]  /*3e70*/  ULOP3.LUT UR10, UR10, 0x3fff, URZ, 0xc0, !UPT ;  /* 0x00003fff0a0a7892 */ /* 0x000fe2000f8ec03f */
[----:B------:R-:W-:Y:S01]  /*3e80*/  STL [R1+0x174], R4 ;  /* 0x0001740401007387 */ /* 0x000fe20000100800 */
[----:B------:R-:W-:Y:S02]  /*3e90*/  ULOP3.LUT UR12, UR12, 0x3fff, URZ, 0xc0, !UPT ;  /* 0x00003fff0c0c7892 */ /* 0x000fe4000f8ec03f */
[----:B------:R-:W-:Y:S01]  /*3ea0*/  ULOP3.LUT UR10, UR10, 0x10000, URZ, 0xfc, !UPT ;  /* 0x000100000a0a7892 */ /* 0x000fe2000f8efc3f */
[----:B------:R3:W-:Y:S01]  /*3eb0*/  STL [R1+0x170], R3 ;  /* 0x0001700301007387 */ /* 0x0007e20000100800 */
[----:B------:R-:W-:-:S02]  /*3ec0*/  ULOP3.LUT UR12, UR12, 0x2000000, URZ, 0xfc, !UPT ;  /* 0x020000000c0c7892 */ /* 0x000fc4000f8efc3f */
[----:B------:R-:W-:Y:S02]  /*3ed0*/  ULEA UR10, UR4, UR10, 0xb ;  /* 0x0000000a040a7291 */ /* 0x000fe4000f8e583f */
[----:B------:R-:W-:Y:S01]  /*3ee0*/  ULEA UR12, UR4, UR12, 0xa ;  /* 0x0000000c040c7291 */ /* 0x000fe2000f8e503f */
[----:B------:R-:W-:Y:S01]  /*3ef0*/  UMOV UR17, 0x40000040 ;  /* 0x4000004000117882 */ /* 0x000fe20000000000 */
[----:B------:R-:W-:-:S03]  /*3f00*/  UMOV UR19, 0x40000040 ;  /* 0x4000004000137882 */ /* 0x000fc60000000000 */
[----:B------:R-:W-:Y:S02]  /*3f10*/  UMOV UR16, UR10 ;  /* 0x0000000a00107c82 */ /* 0x000fe40008000000 */
[----:B------:R-:W-:Y:S01]  /*3f20*/  UMOV UR18, UR12 ;  /* 0x0000000c00127c82 */ /* 0x000fe20008000000 */
[----:B--2---:R-:W-:-:S06]  /*3f30*/  WARPGROUP.ARRIVE ;  /* 0x00000000000079c5 */ /* 0x004fcc0000000000 */
[----:B------:R-:W-:Y:S01]  /*3f40*/  HGMMA.64x128x16.F32 R24, gdesc[UR16].tnspB, R24, UP0, gsb0 ;  /* 0x41e00000101879f0 */ /* 0x000fe2000b800818 */
[----:B------:R-:W-:Y:S01]  /*3f50*/  UIADD3 UR16, UR10, 0x200, URZ ;  /* 0x000002000a107890 */ /* 0x000fe2000fffe03f */
[----:B------:R-:W-:Y:S01]  /*3f60*/  UMOV UR17, 0x40000040 ;  /* 0x4000004000117882 */ /* 0x000fe20000000000 */
[----:B------:R-:W-:Y:S02]  /*3f70*/  WARPGROUP.DEPBAR.LE gsb0, 0x0 ;  /* 0x00008000000079c5 */ /* 0x000fe40000010000 */
[----:B------:R-:W-:Y:S01]  /*3f80*/  STL.64 [R1], R24 ;  /* 0x0000001801007387 */ /* 0x000fe20000100a00 */
[----:B-1----:R-:W-:Y:S01]  /*3f90*/  IMAD.MOV.U32 R2, RZ, RZ, R86 ;  /* 0x000000ffff027224 */ /* 0x002fe200078e0056 */
[----:B---3--:R-:W-:Y:S01]  /*3fa0*/  MOV R3, R85 ;  /* 0x0000005500037202 */ /* 0x008fe20000000f00 */
        /* <DEDUP_REMOVED lines=31> */
[----:B------:R-:W-:Y:S01]  /*41a0*/  WARPGROUP.ARRIVE ;  /* 0x00000000000079c5 */ /* 0x000fe20000000000 */
        /* <DEDUP_REMOVED lines=15> */
[----:B------:R-:W-:Y:S01]  /*42a0*/  HGMMA.64x128x16.F32 R152, gdesc[UR16].tnspB, R152, UP0, gsb0 ;  /* 0x41e00000109879f0 */ /* 0x000fe2000b800898 */
        /* <DEDUP_REMOVED lines=45> */
[----:B------:R-:W-:-:S03]  /*4580*/  WARPGROUP.DEPBAR.LE gsb0, 0x0 ;  /* 0x00008000000079c5 */ /* 0x000fc60000010000 */
        /* <DEDUP_REMOVED lines=14> */
[----:B-1----:R-:W3:Y:S04]  /*4670*/  LDL.LU R188, [R1] ;  /* 0x0000000001bc7983 */ /* 0x002ee80000300800 */
[----:B------:R-:W3:Y:S04]  /*4680*/  LDL.LU R189, [R1+0x4] ;  /* 0x0000040001bd7983 */ /* 0x000ee80000300800 */
[----:B------:R-:W3:Y:S04]  /*4690*/  LDL.LU R190, [R1+0x8] ;  /* 0x0000080001be7983 */ /* 0x000ee80000300800 */
[----:B------:R-:W3:Y:S01]  /*46a0*/  LDL.LU R191, [R1+0xc] ;  /* 0x00000c0001bf7983 */ /* 0x000ee20000300800 */
[----:B------:R-:W-:Y:S01]  /*46b0*/  UIADD3 UR16, UR10, 0x400, URZ ;  /* 0x000004000a107890 */ /* 0x000fe2000fffe03f */
[----:B------:R-:W-:Y:S01]  /*46c0*/  WARPGROUP.ARRIVE ;  /* 0x00000000000079c5 */ /* 0x000fe20000000000 */
[----:B------:R-:W-:-:S07]  /*46d0*/  UMOV UR17, 0x40000040 ;  /* 0x4000004000117882 */ /* 0x000fce0000000000 */
[----:B------:R-:W-:Y:S01]  /*46e0*/  HGMMA.64x128x16.F32 R88, gdesc[UR16].tnspB, R88, UP0, gsb0 ;  /* 0x41e00000105879f0 */ /* 0x000fe2000b800858 */
[----:B------:R-:W-:Y:S01]  /*46f0*/  UIADD3 UR16, UR10, 0x600, URZ ;  /* 0x000006000a107890 */ /* 0x000fe2000fffe03f */
[----:B------:R-:W-:Y:S01]  /*4700*/  UMOV UR17, 0x40000040 ;  /* 0x4000004000117882 */ /* 0x000fe20000000000 */
        /* <DEDUP_REMOVED lines=18> */
[----:B------:R-:W-:Y:S01]  /*4830*/  IMAD.MOV.U32 R206, RZ, RZ, R238 ;  /* 0x000000ffffce7224 */ /* 0x000fe200078e00ee */
[----:B------:R-:W-:Y:S01]  /*4840*/  MOV R238, R14 ;  /* 0x0000000e00ee7202 */ /* 0x000fe20000000f00 */
[----:B------:R-:W-:Y:S01]  /*4850*/  IMAD.MOV.U32 R207, RZ, RZ, R237 ;  /* 0x000000ffffcf7224 */ /* 0x000fe200078e00ed */
[----:B------:R-:W-:Y:S02]  /*4860*/  WARPGROUP.DEPBAR.LE gsb0, 0x0 ;  /* 0x00008000000079c5 */ /* 0x000fe40000010000 */
[----:B--2---:R-:W-:-:S06]  /*4870*/  WARPGROUP.ARRIVE ;  /* 0x00000000000079c5 */ /* 0x004fcc0000000000 */
[----:B------:R-:W-:Y:S01]  /*4880*/  HGMMA.64x128x16.F32 R24, gdesc[UR16].tnspB, R24, UP0, gsb0 ;  /* 0x41e00000101879f0 */ /* 0x000fe2000b800818 */
        /* <DEDUP_REMOVED lines=25> */
[----:B------:R-:W-:Y:S01]  /*4a20*/  IMAD.MOV.U32 R251, RZ, RZ, R0 ;  /* 0x000000fffffb7224 */ /* 0x000fe200078e0000 */
[----:B------:R-:W-:-:S02]  /*4a30*/  UIADD3 UR16, UR10, 0x2, URZ ;  /* 0x000000020a107890 */ /* 0x000fc4000fffe03f */
[----:B------:R-:W-:Y:S01]  /*4a40*/  UIADD3 UR18, UR12, 0x80, URZ ;  /* 0x000000800c127890 */ /* 0x000fe2000fffe03f */
[----:B------:R-:W-:Y:S01]  /*4a50*/  UMOV UR17, 0x40000040 ;  /* 0x4000004000117882 */ /* 0x000fe20000000000 */
[----:B------:R-:W-:Y:S01]  /*4a60*/  UMOV UR19, 0x40000040 ;  /* 0x4000004000137882 */ /* 0x000fe20000000000 */
[----:B------:R-:W-:Y:S02]  /*4a70*/  WARPGROUP.DEPBAR.LE gsb0, 0x0 ;  /* 0x00008000000079c5 */ /* 0x000fe40000010000 */
[----:B---3--:R-:W-:-:S06]  /*4a80*/  WARPGROUP.ARRIVE ;  /* 0x00000000000079c5 */ /* 0x008fcc0000000000 */
        /* <DEDUP_REMOVED lines=135> */
[----:B------:R-:W-:Y:S01]  /*5300*/  MOV R2, R214 ;  /* 0x000000d600027202 */ /* 0x000fe20000000f00 */
[----:B------:R-:W-:Y:S02]  /*5310*/  IMAD.MOV.U32 R0, RZ, RZ, R215 ;  /* 0x000000ffff007224 */ /* 0x000fe400078e00d7 */
        /* <DEDUP_REMOVED lines=12> */
[----:B------:R-:W-:Y:S01]  /*53e0*/  IMAD.MOV.U32 R15, RZ, RZ, R204 ;  /* 0x000000ffff0f7224 */ /* 0x000fe200078e00cc */
[----:B------:R-:W-:Y:S01]  /*53f0*/  MOV R17, R202 ;  /* 0x000000ca00117202 */ /* 0x000fe20000000f00 */
[----:B------:R-:W-:Y:S01]  /*5400*/  IMAD.MOV.U32 R14, RZ, RZ, R205 ;  /* 0x000000ffff0e7224 */ /* 0x000fe200078e00cd */
[----:B------:R-:W2:Y:S01]  /*5410*/  LDL.LU.64 R208, [R1+0x260] ;  /* 0x0002600001d07983 */ /* 0x000ea20000300a00 */
[----:B------:R-:W-:-:S03]  /*5420*/  IMAD.MOV.U32 R16, RZ, RZ, R203 ;  /* 0x000000ffff107224 */ /* 0x000fc600078e00cb */
        /* <DEDUP_REMOVED lines=67> */
[----:B------:R-:W-:Y:S02]  /*5860*/  IMAD.MOV.U32 R5, RZ, RZ, R156 ;  /* 0x000000ffff057224 */ /* 0x000fe400078e009c */
[----:B------:R-:W-:Y:S01]  /*5870*/  IMAD.MOV.U32 R4, RZ, RZ, R157 ;  /* 0x000000ffff047224 */ /* 0x000fe200078e009d */
        /* <DEDUP_REMOVED lines=54> */
[----:B------:R-:W-:Y:S02]  /*5be0*/  WARPGROUP.DEPBAR.LE gsb0, 0x0 ;  /* 0x00008000000079c5 */ /* 0x000fe40000010000 */
[----:B------:R-:W-:-:S06]  /*5bf0*/  WARPGROUP.ARRIVE ;  /* 0x00000000000079c5 */ /* 0x000fcc0000000000 */
[----:B------:R-:W-:Y:S01]  /*5c00*/  HGMMA.64x128x16.F32 R24, gdesc[UR16].tnspB, R24, gsb0 ;  /* 0x41e00000101879f0 */ /* 0x000fe20008000818 */
[----:B------:R-:W-:Y:S01]  /*5c10*/  IMAD.MOV.U32 R211, RZ, RZ, R236 ;  /* 0x000000ffffd37224 */ /* 0x000fe200078e00ec */
[----:B------:R-:W-:Y:S01]  /*5c20*/  MOV R238, R17 ;  /* 0x0000001100ee7202 */ /* 0x000fe20000000f00 */
[----:B------:R-:W-:Y:S02]  /*5c30*/  IMAD.MOV.U32 R212, RZ, RZ, R235 ;  /* 0x000000ffffd47224 */ /* 0x000fe400078e00eb */
        /* <DEDUP_REMOVED lines=25> */
[----:B------:R-:W-:Y:S01]  /*5dd0*/  UMOV UR12, UR14 ;  /* 0x0000000e000c7c82 */ /* 0x000fe20008000000 */
[----:B------:R1:W5:Y:S01]  /*5de0*/  LDL.LU R5, [R1+0x178] ;  /* 0x0001780001057983 */ /* 0x0003620000300800 */
[----:B------:R-:W-:-:S03]  /*5df0*/  UMOV UR14, UR16 ;  /* 0x00000010000e7c82 */ /* 0x000fc60008000000 */
[----:B------:R1:W5:Y:S04]  /*5e00*/  LDL.LU R4, [R1+0x174] ;  /* 0x0001740001047983 */ /* 0x0003680000300800 */
[----:B------:R1:W5:Y:S01]  /*5e10*/  LDL.LU R3, [R1+0x170] ;  /* 0x0001700001037983 */ /* 0x0003620000300800 */
[----:B------:R-:W-:Y:S02]  /*5e20*/  WARPGROUP.DEPBAR.LE gsb0, 0x0 ;  /* 0x00008000000079c5 */ /* 0x000fe40000010000 */
        /* <DEDUP_REMOVED lines=59> */
[----:B------:R-:W-:Y:S01]  /*61e0*/  UMOV UR13, 0x40000040 ;  /* 0x40000040000d7882 */ /* 0x000fe20000000000 */
[----:B------:R-:W-:Y:S02]  /*61f0*/  WARPGROUP.DEPBAR.LE gsb0, 0x0 ;  /* 0x00008000000079c5 */ /* 0x000fe40000010000 */
[----:B------:R-:W-:-:S07]  /*6200*/  WARPGROUP.ARRIVE ;  /* 0x00000000000079c5 */ /* 0x000fce0000000000 */
[----:B------:R-:W-:Y:S03]  /*6210*/  HGMMA.64x128x16.F32 R24, gdesc[UR12].tnspB, R24, gsb0 ;  /* 0x41e000000c1879f0 */ /* 0x000fe60008000818 */
[----:B------:R-:W-:Y:S02]  /*6220*/  WARPGROUP.DEPBAR.LE gsb0, 0x0 ;  /* 0x00008000000079c5 */ /* 0x000fe40000010000 */
[----:B-1----:R-:W-:Y:S05]  /*6230*/  @!P2 BRA `(.L_x_20) ;  /* 0x000000000004a947 */ /* 0x002fea0003800000 */
[----:B------:R-:W-:Y:S01]  /*6240*/  BPT.TRAP 0x1 ;  /* 0x000000040000795c */ /* 0x000fe20000300000 */
.L_x_20:
[----:B-----5:R-:W-:Y:S01]  /*6250*/  ISETP.NE.AND P1, PT, R4, RZ, PT ;  /* 0x000000ff0400720c */ /* 0x020fe20003f25270 */
[----:B------:R-:W-:Y:S01]  /*6260*/  IMAD.U32 R0, RZ, RZ, UR5 ;  /* 0x00000005ff007e24 */ /* 0x000fe2000f8e00ff */
[----:B------:R-:W-:-:S11]  /*6270*/  UISETP.GT.U32.AND UP0, UPT, UR6, 0x1, UPT ;  /* 0x000000010600788c */ /* 0x000fd6000bf04070 */
[----:B------:R-:W-:-:S05]  /*6280*/  @P1 LEA R0, R0, UR9, 0x3 ;  /* 0x0000000900001c11 */ /* 0x000fca000f8e18ff */
[----:B------:R-:W-:-:S05]  /*6290*/  @P1 VIADD R0, R0, 0x30020 ;  /* 0x0003002000001836 */ /* 0x000fca0000000000 */
[----:B------:R-:W-:-:S04]  /*62a0*/  @P1 PRMT R0, R5, 0x654, R0 ;  /* 0x0000065405001816 */ /* 0x000fc80000000000 */
[----:B------:R1:W-:Y:S01]  /*62b0*/  @P1 SYNCS.ARRIVE.TRANS64.RED.A1T0 RZ, [R0+URZ], RZ ;  /* 0x000000ff00ff19a7 */ /* 0x0003e2000810043f */
[----:B------:R-:W-:-:S13]  /*62c0*/  PLOP3.LUT P1, PT, PT, PT, UP0, 0x80, 0x0 ;  /* 0x000000000000781c */ /* 0x000fda0003f2f008 */
[----:B-1----:R-:W-:Y:S05]  /*62d0*/  @P1 BRA `(.L_x_21) ;  /* 0x0000000000041947 */ /* 0x002fea0003800000 */
[----:B------:R-:W-:Y:S01]  /*62e0*/  BPT.TRAP 0x1 ;  /* 0x000000040000795c */ /* 0x000fe20000300000 */
.L_x_21:
[----:B------:R-:W-:Y:S02]  /*62f0*/  UISETP.GT.AND UP2, UPT, UR8, 0x1, UPT ;  /* 0x000000010800788c */ /* 0x000fe4000bf44270 */
[----:B------:R-:W-:Y:S02]  /*6300*/  UIADD3 UR4, UR4, 0x1, URZ ;  /* 0x0000000104047890 */ /* 0x000fe4000fffe03f */
[----:B------:R-:W-:Y:S02]  /*6310*/  UIADD3 UR5, UR5, 0x1, URZ ;  /* 0x0000000105057890 */ /* 0x000fe4000fffe03f */
[----:B------:R-:W-:Y:S01]  /*6320*/  PLOP3.LUT P1, PT, PT, PT, UP2, 0x80, 0x0 ;  /* 0x000000000000781c */ /* 0x000fe20003f2f028 */
[----:B------:R-:W-:Y:S02]  /*6330*/  UISETP.NE.AND UP0, UPT, UR4, 0x4, UPT ;  /* 0x000000040400788c */ /* 0x000fe4000bf05270 */
[----:B------:R-:W-:Y:S02]  /*6340*/  UISETP.NE.AND UP1, UPT, UR5, 0x4, UPT ;  /* 0x000000040500788c */ /* 0x000fe4000bf25270 */
[----:B------:R-:W-:-:S02]  /*6350*/  USEL UR9, URZ, 0x1, UP0 ;  /* 0x000000013f097887 */ /* 0x000fc40008000000 */
[----:B------:R-:W-:Y:S02]  /*6360*/  USEL UR4, UR4, URZ, UP0 ;  /* 0x0000003f04047287 */ /* 0x000fe40008000000 */
[----:B------:R-:W-:Y:S02]  /*6370*/  UIADD3 UR8, UR8, -0x1, URZ ;  /* 0xffffffff08087890 */ /* 0x000fe4000fffe03f */
[----:B------:R-:W-:Y:S01]  /*6380*/  USEL UR5, UR5, URZ, UP1 ;  /* 0x0000003f05057287 */ /* 0x000fe20008800000 */
[----:B------:R-:W-:Y:S01]  /*6390*/  LOP3.LUT R3, R3, UR9, RZ, 0x3c, !PT ;  /* 0x0000000903037c12 */ /* 0x000fe2000f8e3cff */
[----:B------:R-:W-:Y:S01]  /*63a0*/  UPLOP3.LUT UP0, UPT, UPT, UPT, UPT, 0x80, 0x0 ;  /* 0x000000000000789c */ /* 0x000fe20003f0f070 */
[----:B------:R-:W-:Y:S10]  /*63b0*/  @P1 BRA `(.L_x_22) ;  /* 0xffffffd400641947 */ /* 0x000ff4000383ffff */
.L_x_17:
[----:B------:R-:W-:Y:S05]  /*63c0*/  @!P0 BRA `(.L_x_23) ;  /* 0x00000000004c8947 */ /* 0x000fea0003800000 */
[----:B------:R-:W-:-:S04]  /*63d0*/  ULOP3.LUT UR4, UR6, 0x1, URZ, 0xfc, !UPT ;  /* 0x0000000106047892 */ /* 0x000fc8000f8efc3f */
[----:B------:R-:W-:-:S06]  /*63e0*/  UISETP.NE.AND UP0, UPT, UR4, 0x3, UPT ;  /* 0x000000030400788c */ /* 0x000fcc000bf05270 */
[----:B------:R-:W-:-:S13]  /*63f0*/  PLOP3.LUT P0, PT, PT, PT, UP0, 0x80, 0x0 ;  /* 0x000000000000781c */ /* 0x000fda0003f0f008 */
[----:B------:R-:W-:Y:S05]  /*6400*/  @!P0 BRA `(.L_x_24) ;  /* 0x0000000000048947 */ /* 0x000fea0003800000 */
[----:B------:R-:W-:Y:S01]  /*6410*/  BPT.TRAP 0x1 ;  /* 0x000000040000795c */ /* 0x000fe20000300000 */
.L_x_24:
[----:B-----5:R-:W-:Y:S01]  /*6420*/  ISETP.NE.AND P0, PT, R4, RZ, PT ;  /* 0x000000ff0400720c */ /* 0x020fe20003f05270 */
[----:B------:R-:W-:-:S12]  /*6430*/  UISETP.GT.U32.AND UP0, UPT, UR6, 0x1, UPT ;  /* 0x000000010600788c */ /* 0x000fd8000bf04070 */
[----:B------:R-:W1:Y:S01]  /*6440*/  @P0 S2R R2, SR_CgaCtaId ;  /* 0x0000000000020919 */ /* 0x000e620000008800 */
[----:B------:R-:W-:-:S04]  /*6450*/  @P0 MOV R0, 0x400 ;  /* 0x0000040000000802 */ /* 0x000fc80000000f00 */
[----:B-1----:R-:W-:Y:S02]  /*6460*/  @P0 LEA R2, R2, R0, 0x18 ;  /* 0x0000000002020211 */ /* 0x002fe400078ec0ff */
[----:B------:R-:W-:-:S05]  /*6470*/  MOV R0, UR7 ;  /* 0x0000000700007c02 */ /* 0x000fca0008000f00 */
[----:B------:R-:W-:-:S05]  /*6480*/  @P0 IMAD.SHL.U32 R0, R0, 0x8, RZ ;  /* 0x0000000800000824 */ /* 0x000fca00078e00ff */
[----:B------:R-:W-:-:S04]  /*6490*/  @P0 LOP3.LUT R0, R0, 0x18, RZ, 0xc0, !PT ;  /* 0x0000001800000812 */ /* 0x000fc800078ec0ff */
[----:B------:R-:W-:-:S04]  /*64a0*/  @P0 IADD3 R0, R2, 0x30020, R0 ;  /* 0x0003002002000810 */ /* 0x000fc80007ffe000 */
[----:B------:R-:W-:-:S04]  /*64b0*/  @P0 PRMT R5, R5, 0x654, R0 ;  /* 0x0000065405050816 */ /* 0x000fc80000000000 */
[----:B------:R1:W-:Y:S01]  /*64c0*/  @P0 SYNCS.ARRIVE.TRANS64.RED.A1T0 RZ, [R5+URZ], RZ ;  /* 0x000000ff05ff09a7 */ /* 0x0003e2000810043f */
[----:B------:R-:W-:-:S13]  /*64d0*/  PLOP3.LUT P0, PT, PT, PT, UP0, 0x80, 0x0 ;  /* 0x000000000000781c */ /* 0x000fda0003f0f008 */
[----:B-1----:R-:W-:Y:S05]  /*64e0*/  @P0 BRA `(.L_x_23) ;  /* 0x0000000000040947 */ /* 0x002fea0003800000 */
[----:B------:R-:W-:Y:S01]  /*64f0*/  BPT.TRAP 0x1 ;  /* 0x000000040000795c */ /* 0x000fe20000300000 */
.L_x_23:
[----:B------:R-:W1:Y:S01]  /*6500*/  S2R R2, SR_TID.X ;  /* 0x0000000000027919 */ /* 0x000e620000002100 */
[----:B------:R-:W-:Y:S01]  /*6510*/  ULDC.64 UR4, c[0x0][0x280] ;  /* 0x0000a00000047ab9 */ /* 0x000fe20000000a00 */
[----:B-----5:R-:W2:Y:S01]  /*6520*/  S2R R4, SR_CTAID.Y ;  /* 0x0000000000047919 */ /* 0x020ea20000002600 */
[----:B------:R-:W3:Y:S01]  /*6530*/  S2R R5, SR_CTAID.X ;  /* 0x0000000000057919 */ /* 0x000ee20000002500 */
[----:B-1----:R-:W-:-:S04]  /*6540*/  SHF.R.S32.HI R0, RZ, 0x1f, R2 ;  /* 0x0000001fff007819 */ /* 0x002fc80000011402 */
[----:B------:R-:W-:Y:S01]  /*6550*/  LEA.HI R0, R0, R2, RZ, 0x7 ;  /* 0x0000000200007211 */ /* 0x000fe200078f38ff */
[----:B--2---:R-:W-:-:S03]  /*6560*/  IMAD.SHL.U32 R4, R4, 0x80, RZ ;  /* 0x0000008004047824 */ /* 0x004fc600078e00ff */
[----:B------:R-:W-:Y:S02]  /*6570*/  LOP3.LUT R0, R0, 0xffffff80, RZ, 0xc0, !PT ;  /* 0xffffff8000007812 */ /* 0x000fe400078ec0ff */
[----:B------:R-:W-:-:S03]  /*6580*/  ISETP.GE.AND P0, PT, R4, UR5, PT ;  /* 0x0000000504007c0c */ /* 0x000fc6000bf06270 */
[----:B------:R-:W-:-:S05]  /*6590*/  IMAD.IADD R0, R2, 0x1, -R0 ;  /* 0x0000000102007824 */ /* 0x000fca00078e0a00 */
[----:B------:R-:W-:-:S04]  /*65a0*/  SHF.R.S32.HI R3, RZ, 0x1f, R0 ;  /* 0x0000001fff037819 */ /* 0x000fc80000011400 */
[CC--:B------:R-:W-:Y:S02]  /*65b0*/  LEA.HI R2, R3.reuse, R0.reuse, RZ, 0x2 ;  /* 0x0000000003027211 */ /* 0x0c0fe400078f10ff */
[----:B------:R-:W-:Y:S02]  /*65c0*/  LEA.HI R3, R3, R0, RZ, 0x5 ;  /* 0x0000000003037211 */ /* 0x000fe400078f28ff */
[--C-:B------:R-:W-:Y:S02]  /*65d0*/  SHF.R.S32.HI R14, RZ, 0x2, R2.reuse ;  /* 0x00000002ff0e7819 */ /* 0x100fe40000011402 */
[----:B------:R-:W-:Y:S02]  /*65e0*/  SHF.R.S32.HI R15, RZ, 0x1f, R2 ;  /* 0x0000001fff0f7819 */ /* 0x000fe40000011402 */
[----:B------:R-:W-:Y:S02]  /*65f0*/  LOP3.LUT R2, R2, 0x7ffffffc, RZ, 0xc0, !PT ;  /* 0x7ffffffc02027812 */ /* 0x000fe400078ec0ff */
[----:B------:R-:W-:-:S03]  /*6600*/  LEA.HI R15, R15, R14, RZ, 0x3 ;  /* 0x0000000e0f0f7211 */ /* 0x000fc600078f18ff */
[----:B------:R-:W-:Y:S01]  /*6610*/  IMAD.IADD R2, R0, 0x1, -R2 ;  /* 0x0000000100027824 */ /* 0x000fe200078e0a02 */
[----:B------:R-:W-:-:S03]  /*6620*/  LOP3.LUT R15, R15, 0xfffffff8, RZ, 0xc0, !PT ;  /* 0xfffffff80f0f7812 */ /* 0x000fc600078ec0ff */
[----:B------:R-:W-:Y:S01]  /*6630*/  IMAD.SHL.U32 R0, R2, 0x2, RZ ;  /* 0x0000000202007824 */ /* 0x000fe200078e00ff */
[----:B------:R-:W-:-:S04]  /*6640*/  IADD3 R14, R14, -R15, RZ ;  /* 0x8000000f0e0e7210 */ /* 0x000fc80007ffe0ff */
[----:B------:R-:W-:Y:S02]  /*6650*/  SHF.R.S32.HI R2, RZ, 0x1f, R0 ;  /* 0x0000001fff027819 */ /* 0x000fe40000011400 */
[----:B------:R-:W-:Y:S02]  /*6660*/  IADD3 R10, P1, R4, R0, RZ ;  /* 0x00000000040a7210 */ /* 0x000fe40007f3e0ff */
[----:B------:R-:W-:Y:S02]  /*6670*/  IADD3 R0, -R0, UR5, -R4 ;  /* 0x0000000500007c10 */ /* 0x000fe4000fffe904 */
[----:B------:R-:W-:Y:S01]  /*6680*/  LEA.HI.X.SX32 R11, R4, R2, 0x1, P1 ;  /* 0x00000002040b7211 */ /* 0x000fe200008f0eff */
[----:B---3--:R-:W-:Y:S01]  /*6690*/  IMAD.SHL.U32 R4, R5, 0x100, RZ ;  /* 0x0000010005047824 */ /* 0x008fe200078e00ff */
[----:B------:R-:W-:Y:S02]  /*66a0*/  SHF.R.S32.HI R15, RZ, 0x1f, R14 ;  /* 0x0000001fff0f7819 */ /* 0x000fe4000001140e */
[----:B------:R-:W-:-:S02]  /*66b0*/  SHF.R.S32.HI R2, RZ, 0x5, R3 ;  /* 0x00000005ff027819 */ /* 0x000fc40000011403 */
[----:B------:R-:W-:Y:S01]  /*66c0*/  ISETP.GE.OR P0, PT, R4, UR4, P0 ;  /* 0x0000000404007c0c */ /* 0x000fe20008706670 */
[----:B------:R-:W-:-:S04]  /*66d0*/  IMAD.WIDE R12, R5, 0x100, R14 ;  /* 0x00000100050c7825 */ /* 0x000fc800078e020e */
[----:B------:R-:W-:-:S04]  /*66e0*/  IMAD.WIDE R12, R2, 0x10, R12 ;  /* 0x00000010020c7825 */ /* 0x000fc800078e020c */
[----:B------:R-:W-:-:S05]  /*66f0*/  IMAD R2, R2, -0x10, -R4 ;  /* 0xfffffff002027824 */ /* 0x000fca00078e0a04 */
[----:B------:R-:W-:Y:S01]  /*6700*/  IADD3 R14, R2, UR4, -R14 ;  /* 0x00000004020e7c10 */ /* 0x000fe2000fffe80e */
[----:B------:R-:W-:Y:S06]  /*6710*/  @P0 EXIT ;  /* 0x000000000000094d */ /* 0x000fec0003800000 */
[----:B------:R-:W-:Y:S01]  /*6720*/  FSETP.NEU.AND P2, PT, RZ, UR22, PT ;  /* 0x00000016ff007c0b */ /* 0x000fe2000bf4d000 */
[----:B------:R-:W-:Y:S01]  /*6730*/  ULDC.64 UR14, c[0x0][0x658] ;  /* 0x00019600000e7ab9 */ /* 0x000fe20000000a00 */
[----:B------:R-:W-:Y:S01]  /*6740*/  ISETP.GT.AND P0, PT, R14, RZ, PT ;  /* 0x000000ff0e00720c */ /* 0x000fe20003f04270 */
[----:B------:R-:W-:Y:S01]  /*6750*/  IMAD R2, R13, UR14, RZ ;  /* 0x0000000e0d027c24 */ /* 0x000fe2000f8e02ff */
[----:B------:R-:W-:Y:S02]  /*6760*/  USHF.L.U64.HI UR5, UR14, 0x3, UR15 ;  /* 0x000000030e057899 */ /* 0x000fe4000801020f */
[----:B------:R-:W-:Y:S01]  /*6770*/  IMAD.WIDE.U32 R4, R12, UR14, R10 ;  /* 0x0000000e0c047c25 */ /* 0x000fe2000f8e000a */
[----:B------:R-:W-:Y:S01]  /*6780*/  USHF.L.U32 UR4, UR14, 0x3, URZ ;  /* 0x000000030e047899 */ /* 0x000fe2000800063f */
[----:B------:R-:W-:Y:S02]  /*6790*/  ISETP.GT.AND P1, PT, R0, RZ, P0 ;  /* 0x000000ff0000720c */ /* 0x000fe40000724270 */
[----:B------:R-:W-:-:S05]  /*67a0*/  IMAD R2, R12, UR15, R2 ;  /* 0x0000000f0c027c24 */ /* 0x000fca000f8e0202 */
[----:B------:R-:W-:Y:S01]  /*67b0*/  IADD3 R3, R5, R2, RZ ;  /* 0x0000000205037210 */ /* 0x000fe20007ffe0ff */
[----:B------:R-:W-:Y:S06]  /*67c0*/  @!P2 BRA `(.L_x_25) ;  /* 0x000000b000c0a947 */ /* 0x000fec0003800000 */
[----:B------:R-:W-:Y:S01]  /*67d0*/  ULDC.64 UR6, c[0x0][0x650] ;  /* 0x0001940000067ab9 */ /* 0x000fe20000000a00 */
[----:B------:R-:W-:Y:S01]  /*67e0*/  ULDC.64 UR16, c[0x0][0x630] ;  /* 0x00018c0000107ab9 */ /* 0x000fe20000000a00 */
[C---:B------:R-:W-:Y:S01]  /*67f0*/  LEA R2, P2, R4.reuse, UR6, 0x1 ;  /* 0x0000000604027c11 */ /* 0x040fe2000f8408ff */
[----:B------:R-:W-:Y:S01]  /*6800*/  IMAD R6, R13, UR16, RZ ;  /* 0x000000100d067c24 */ /* 0x000fe2000f8e02ff */
[----:B------:R-:W-:Y:S01]  /*6810*/  ULDC.64 UR18, c[0x0][0x628] ;  /* 0x00018a0000127ab9 */ /* 0x000fe20000000a00 */
[----:B------:R-:W2:Y:S01]  /*6820*/  LDL.LU R7, [R1] ;  /* 0x0000000001077983 */ /* 0x000ea20000300800 */
[----:B------:R-:W-:Y:S01]  /*6830*/  LEA.HI.X R3, R4, UR7, R3, 0x1, P2 ;  /* 0x0000000704037c11 */ /* 0x000fe200090f0c03 */
[C---:B------:R-:W-:Y:S02]  /*6840*/  IMAD R6, R12.reuse, UR17, R6 ;  /* 0x000000110c067c24 */ /* 0x040fe4000f8e0206 */
[----:B------:R-:W-:-:S04]  /*6850*/  IMAD.WIDE.U32 R4, R12, UR16, R10 ;  /* 0x000000100c047c25 */ /* 0x000fc8000f8e000a */
[----:B------:R-:W-:Y:S01]  /*6860*/  IMAD.IADD R5, R5, 0x1, R6 ;  /* 0x0000000105057824 */ /* 0x000fe200078e0206 */
[----:B------:R-:W-:-:S04]  /*6870*/  LEA R8, P2, R4, UR18, 0x1 ;  /* 0x0000001204087c11 */ /* 0x000fc8000f8408ff */
[----:B------:R-:W-:-:S05]  /*6880*/  LEA.HI.X R9, R4, UR19, R5, 0x1, P2 ;  /* 0x0000001304097c11 */ /* 0x000fca00090f0c05 */
[----:B------:R-:W3:Y:S01]  /*6890*/  @P1 LDG.E.LTC128B.U16 R15, desc[UR20][R8.64] ;  /* 0x00000014080f1981 */ /* 0x000ee2000c1e1520 */
[----:B------:R-:W-:Y:S01]  /*68a0*/  ISETP.GT.AND P2, PT, R0, 0x1, P0 ;  /* 0x000000010000780c */ /* 0x000fe20000744270 */
[----:B------:R-:W-:Y:S01]  /*68b0*/  BSSY B0, `(.L_x_26) ;  /* 0x0000008000007945 */ /* 0x000fe20003800000 */
[----:B---3--:R-:W-:-:S05]  /*68c0*/  HADD2.F32 R4, -RZ, R15.H0_H0 ;  /* 0x2000000fff047230 */ /* 0x008fca0000004100 */
[----:B------:R-:W-:-:S04]  /*68d0*/  FMUL R4, R4, UR22 ;  /* 0x0000001604047c20 */ /* 0x000fc80008400000 */
[----:B--2---:R-:W-:-:S05]  /*68e0*/  FFMA R4, R7, UR11, R4 ;  /* 0x0000000b07047c23 */ /* 0x004fca0008000004 */
[----:B------:R-:W-:-:S05]  /*68f0*/  F2FP.F16.F32.PACK_AB R4, RZ, R4 ;  /* 0x00000004ff04723e */ /* 0x000fca00000000ff */
[----:B------:R1:W-:Y:S01]  /*6900*/  @P1 STG.E.U16 desc[UR20][R2.64], R4 ;  /* 0x0000000402001986 */ /* 0x0003e2000c101514 */
[----:B------:R-:W-:Y:S05]  /*6910*/  @!P2 BRA `(.L_x_27) ;  /* 0x000000000004a947 */ /* 0x000fea0003800000 */
[----:B------:R2:W5:Y:S02]  /*6920*/  LDG.E.LTC128B.U16 R15, desc[UR20][R8.64+0x2] ;  /* 0x00000214080f7981 */ /* 0x000564000c1e1520 */
.L_x_27:
[----:B------:R-:W-:Y:S05]  /*6930*/  BSYNC B0 ;  /* 0x0000000000007941 */ /* 0x000fea0003800000 */
.L_x_26:
[----:B------:R-:W3:Y:S01]  /*6940*/  LDL.LU R5, [R1+0x4] ;  /* 0x0000040001057983 */ /* 0x000ee20000300800 */
[----:B-1---5:R-:W-:Y:S01]  /*6950*/  HADD2.F32 R4, -RZ, R15.H0_H0 ;  /* 0x2000000fff047230 */ /* 0x022fe20000004100 */
[----:B------:R-:W-:Y:S02]  /*6960*/  USHF.L.U64.HI UR13, UR16, 0x3, UR17 ;  /* 0x00000003100d7899 */ /* 0x000fe40008010211 */
[----:B------:R-:W-:Y:S02]  /*6970*/  USHF.L.U32 UR12, UR16, 0x3, URZ ;  /* 0x00000003100c7899 */ /* 0x000fe4000800063f */
[----:B------:R-:W-:Y:S02]  /*6980*/  IMAD.U32 R17, RZ, RZ, UR16 ;  /* 0x00000010ff117e24 */ /* 0x000fe4000f8e00ff */
[----:B------:R-:W-:Y:S01]  /*6990*/  FMUL R4, R4, UR22 ;  /* 0x0000001604047c20 */ /* 0x000fe20008400000 */
[----:B------:R-:W4:Y:S03]  /*69a0*/  LDL.LU R18, [R1+0x8] ;  /* 0x0000080001127983 */ /* 0x000f260000300800 */
[----:B---3--:R-:W-:-:S05]  /*69b0*/  FFMA R4, R5, UR11, R4 ;  /* 0x0000000b05047c23 */ /* 0x008fca0008000004 */
[----:B------:R-:W-:-:S05]  /*69c0*/  F2FP.F16.F32.PACK_AB R4, RZ, R4 ;  /* 0x00000004ff04723e */ /* 0x000fca00000000ff */
[----:B------:R1:W-:Y:S02]  /*69d0*/  @P2 STG.E.U16 desc[UR20][R2.64+0x2], R4 ;  /* 0x0000020402002986 */ /* 0x0003e4000c101514 */
[----:B-1----:R-:W-:-:S03]  /*69e0*/  IMAD.WIDE.U32 R4, R12, R17, UR12 ;  /* 0x0000000c0c047e25 */ /* 0x002fc6000f8e0011 */
[----:B------:R-:W-:-:S04]  /*69f0*/  IADD3 R4, P1, R10, R4, RZ ;  /* 0x000000040a047210 */ /* 0x000fc80007f3e0ff */
[----:B------:R-:W-:Y:S02]  /*6a00*/  IADD3.X R5, R11, R6, R5, P1, !PT ;  /* 0x000000060b057210 */ /* 0x000fe40000ffe405 */
[----:B------:R-:W-:Y:S02]  /*6a10*/  ISETP.GT.AND P1, PT, R14, 0x8, PT ;  /* 0x000000080e00780c */ /* 0x000fe40003f24270 */
[----:B------:R-:W-:Y:S02]  /*6a20*/  LEA R6, P3, R4, UR18, 0x1 ;  /* 0x0000001204067c11 */ /* 0x000fe4000f8608ff */
[----:B------:R-:W-:Y:S02]  /*6a30*/  ISETP.GT.AND P2, PT, R0, RZ, P1 ;  /* 0x000000ff0000720c */ /* 0x000fe40000f44270 */
[----:B------:R-:W-:-:S11]  /*6a40*/  LEA.HI.X R7, R4, UR19, R5, 0x1, P3 ;  /* 0x0000001304077c11 */ /* 0x000fd600098f0c05 */
[----:B------:R-:W3:Y:S01]  /*6a50*/  @P2 LDG.E.LTC128B.U16 R15, desc[UR20][R6.64] ;  /* 0x00000014060f2981 */ /* 0x000ee2000c1e1520 */
[----:B------:R-:W-:Y:S01]  /*6a60*/  USHF.L.U32 UR8, UR4, 0x1, URZ ;  /* 0x0000000104087899 */ /* 0x000fe2000800063f */
[----:B------:R-:W-:Y:S01]  /*6a70*/  ISETP.GT.AND P3, PT, R0, 0x1, P1 ;  /* 0x000000010000780c */ /* 0x000fe20000f64270 */
[----:B------:R-:W-:Y:S01]  /*6a80*/  USHF.L.U64.HI UR5, UR4, 0x1, UR5 ;  /* 0x0000000104057899 */ /* 0x000fe20008010205 */
[----:B------:R-:W-:Y:S03]  /*6a90*/  BSSY B0, `(.L_x_28) ;  /* 0x000000b000007945 */ /* 0x000fe60003800000 */
[----:B------:R-:W-:Y:S01]  /*6aa0*/  IADD3 R4, P4, R2, UR8, RZ ;  /* 0x0000000802047c10 */ /* 0x000fe2000ff9e0ff */
[----:B---3--:R-:W-:-:S05]  /*6ab0*/  HADD2.F32 R5, -RZ, R15.H0_H0 ;  /* 0x2000000fff057230 */ /* 0x008fca0000004100 */
[----:B------:R-:W-:-:S04]  /*6ac0*/  FMUL R5, R5, UR22 ;  /* 0x0000001605057c20 */ /* 0x000fc80008400000 */
[----:B----4-:R-:W-:-:S05]  /*6ad0*/  FFMA R5, R18, UR11, R5 ;  /* 0x0000000b12057c23 */ /* 0x010fca0008000005 */
[----:B------:R-:W-:-:S04]  /*6ae0*/  F2FP.F16.F32.PACK_AB R5, RZ, R5 ;  /* 0x00000005ff05723e */ /* 0x000fc800000000ff */
[----:B------:R-:W-:Y:S02]  /*6af0*/  PRMT R16, R5, 0x7610, R16 ;  /* 0x0000761005107816 */ /* 0x000fe40000000010 */
[----:B------:R-:W-:-:S05]  /*6b00*/  IADD3.X R5, R3, UR5, RZ, P4, !PT ;  /* 0x0000000503057c10 */ /* 0x000fca000a7fe4ff */
[----:B------:R1:W-:Y:S01]  /*6b10*/  @P2 STG.E.U16 desc[UR20][R4.64], R16 ;  /* 0x0000001004002986 */ /* 0x0003e2000c101514 */
[----:B------:R-:W-:Y:S05]  /*6b20*/  @!P3 BRA `(.L_x_29) ;  /* 0x000000000004b947 */ /* 0x000fea0003800000 */
[----:B------:R3:W5:Y:S02]  /*6b30*/  LDG.E.LTC128B.U16 R15, desc[UR20][R6.64+0x2] ;  /* 0x00000214060f7981 */ /* 0x000764000c1e1520 */
.L_x_29:
[----:B------:R-:W-:Y:S05]  /*6b40*/  BSYNC B0 ;  /* 0x0000000000007941 */ /* 0x000fea0003800000 */
.L_x_28:
[----:B------:R-:W4:Y:S01]  /*6b50*/  LDL.LU R18, [R1+0xc] ;  /* 0x00000c0001127983 */ /* 0x000f220000300800 */
[----:B-1---5:R-:W-:Y:S01]  /*6b60*/  HADD2.F32 R16, -RZ, R15.H0_H0 ;  /* 0x2000000fff107230 */ /* 0x022fe20000004100 */
[----:B------:R-:W-:Y:S01]  /*6b70*/  ISETP.GT.AND P2, PT, R0, 0x8, P0 ;  /* 0x000000080000780c */ /* 0x000fe20000744270 */
[----:B------:R-:W-:Y:S03]  /*6b80*/  BSSY B0, `(.L_x_30) ;  /* 0x0000007000007945 */ /* 0x000fe60003800000 */
[----:B------:R-:W-:-:S04]  /*6b90*/  FMUL R16, R16, UR22 ;  /* 0x0000001610107c20 */ /* 0x000fc80008400000 */
[----:B----4-:R-:W-:-:S05]  /*6ba0*/  FFMA R16, R18, UR11, R16 ;  /* 0x0000000b12107c23 */ /* 0x010fca0008000010 */
[----:B------:R-:W-:-:S05]  /*6bb0*/  F2FP.F16.F32.PACK_AB R16, RZ, R16 ;  /* 0x00000010ff10723e */ /* 0x000fca00000000ff */
[----:B------:R1:W-:Y:S01]  /*6bc0*/  @P3 STG.E.U16 desc[UR20][R4.64+0x2], R16 ;  /* 0x0000021004003986 */ /* 0x0003e2000c101514 */
[----:B------:R-:W-:Y:S05]  /*6bd0*/  @!P2 BRA `(.L_x_31) ;  /* 0x000000000004a947 */ /* 0x000fea0003800000 */
[----:B------:R4:W5:Y:S02]  /*6be0*/  LDG.E.LTC128B.U16 R15, desc[UR20][R8.64+0x10] ;  /* 0x00001014080f7981 */ /* 0x000964000c1e1520 */
.L_x_31:
[----:B------:R-:W-:Y:S05]  /*6bf0*/  BSYNC B0 ;  /* 0x0000000000007941 */ /* 0x000fea0003800000 */
.L_x_30:
[----:B------:R-:W2:Y:S01]  /*6c00*/  LDL.LU R18, [R1+0x10] ;  /* 0x0000100001127983 */ /* 0x000ea20000300800 */
[----:B-1---5:R-:W-:Y:S01]  /*6c10*/  HADD2.F32 R16, -RZ, R15.H0_H0 ;  /* 0x2000000fff107230 */ /* 0x022fe20000004100 */
[----:B------:R-:W-:Y:S04]  /*6c20*/  BSSY B0, `(.L_x_32) ;  /* 0x0000008000007945 */ /* 0x000fe80003800000 */
[----:B------:R-:W-:-:S04]  /*6c30*/  FMUL R16, R16, UR22 ;  /* 0x0000001610107c20 */ /* 0x000fc80008400000 */
[----:B--2---:R-:W-:-:S05]  /*6c40*/  FFMA R16, R18, UR11, R16 ;  /* 0x0000000b12107c23 */ /* 0x004fca0008000010 */
[----:B------:R-:W-:-:S05]  /*6c50*/  F2FP.F16.F32.PACK_AB R16, RZ, R16 ;  /* 0x00000010ff10723e */ /* 0x000fca00000000ff */
[----:B------:R1:W-:Y:S01]  /*6c60*/  @P2 STG.E.U16 desc[UR20][R2.64+0x10], R16 ;  /* 0x0000101002002986 */ /* 0x0003e2000c101514 */
[----:B------:R-:W-:-:S13]  /*6c70*/  ISETP.GT.AND P2, PT, R0, 0x9, P0 ;  /* 0x000000090000780c */ /* 0x000fda0000744270 */
[----:B-1----:R-:W-:Y:S05]  /*6c80*/  @!P2 BRA `(.L_x_33) ;  /* 0x000000000004a947 */ /* 0x002fea0003800000 */
[----:B------:R1:W5:Y:S02]  /*6c90*/  LDG.E.LTC128B.U16 R15, desc[UR20][R8.64+0x12] ;  /* 0x00001214080f7981 */ /* 0x000364000c1e1520 */
.L_x_33:
[----:B------:R-:W-:Y:S05]  /*6ca0*/  BSYNC B0 ;  /* 0x0000000000007941 */ /* 0x000fea0003800000 */
.L_x_32:
[----:B------:R-:W2:Y:S01]  /*6cb0*/  LDL.LU R18, [R1+0x14] ;  /* 0x0000140001127983 */ /* 0x000ea20000300800 */
[----:B-----5:R-:W-:Y:S01]  /*6cc0*/  HADD2.F32 R16, -RZ, R15.H0_H0 ;  /* 0x2000000fff107230 */ /* 0x020fe20000004100 */
[----:B------:R-:W-:Y:S01]  /*6cd0*/  ISETP.GT.AND P3, PT, R0, 0x8, P1 ;  /* 0x000000080000780c */ /* 0x000fe20000f64270 */
[----:B------:R-:W-:Y:S03]  /*6ce0*/  BSSY B0, `(.L_x_34) ;  /* 0x0000007000007945 */ /* 0x000fe60003800000 */
[----:B------:R-:W-:-:S04]  /*6cf0*/  FMUL R16, R16, UR22 ;  /* 0x0000001610107c20 */ /* 0x000fc80008400000 */
[----:B--2---:R-:W-:-:S05]  /*6d00*/  FFMA R16, R18, UR11, R16 ;  /* 0x0000000b12107c23 */ /* 0x004fca0008000010 */
[----:B------:R-:W-:-:S05]  /*6d10*/  F2FP.F16.F32.PACK_AB R16, RZ, R16 ;  /* 0x00000010ff10723e */ /* 0x000fca00000000ff */
[----:B------:R2:W-:Y:S01]  /*6d20*/  @P2 STG.E.U16 desc[UR20][R2.64+0x12], R16 ;  /* 0x0000121002002986 */ /* 0x0005e2000c101514 */
[----:B------:R-:W-:Y:S05]  /*6d30*/  @!P3 BRA `(.L_x_35) ;  /* 0x000000000004b947 */ /* 0x000fea0003800000 */
[----:B------:R0:W5:Y:S02]  /*6d40*/  LDG.E.LTC128B.U16 R15, desc[UR20][R6.64+0x10] ;  /* 0x00001014060f7981 */ /* 0x000164000c1e1520 */
.L_x_35:
[----:B------:R-:W-:Y:S05]  /*6d50*/  BSYNC B0 ;  /* 0x0000000000007941 */ /* 0x000fea0003800000 */
.L_x_34:
[----:B------:R-:W3:Y:S01]  /*6d60*/  LDL.LU R18, [R1+0x18] ;  /* 0x0000180001127983 */ /* 0x000ee20000300800 */
[----:B--2--5:R-:W-:Y:S01]  /*6d70*/  HADD2.F32 R16, -RZ, R15.H0_H0 ;  /* 0x2000000fff107230 */ /* 0x024fe20000004100 */
[----:B------:R-:W-:Y:S01]  /*6d80*/  ISETP.GT.AND P2, PT, R0, 0x9, P1 ;  /* 0x000000090000780c */ /* 0x000fe20000f44270 */
[----:B------:R-:W-:Y:S03]  /*6d90*/  BSSY B0, `(.L_x_36) ;  /* 0x0000007000007945 */ /* 0x000fe60003800000 */
[----:B------:R-:W-:-:S04]  /*6da0*/  FMUL R16, R16, UR22 ;  /* 0x0000001610107c20 */ /* 0x000fc80008400000 */
[----:B---3--:R-:W-:-:S05]  /*6db0*/  FFMA R16, R18, UR11, R16 ;  /* 0x0000000b12107c23 */ /* 0x008fca0008000010 */
[----:B------:R-:W-:-:S05]  /*6dc0*/  F2FP.F16.F32.PACK_AB R16, RZ, R16 ;  /* 0x00000010ff10723e */ /* 0x000fca00000000ff */
[----:B------:R2:W-:Y:S01]  /*6dd0*/  @P3 STG.E.U16 desc[UR20][R4.64+0x10], R16 ;  /* 0x0000101004003986 */ /* 0x0005e2000c101514 */
[----:B------:R-:W-:Y:S05]  /*6de0*/  @!P2 BRA `(.L_x_37) ;  /* 0x000000000004a947 */ /* 0x000fea0003800000 */
[----:B------:R3:W5:Y:S02]  /*6df0*/  LDG.E.LTC128B.U16 R15, desc[UR20][R6.64+0x12] ;  /* 0x00001214060f7981 */ /* 0x000764000c1e1520 */
.L_x_37:
[----:B------:R-:W-:Y:S05]  /*6e00*/  BSYNC B0 ;  /* 0x0000000000007941 */ /* 0x000fea0003800000 */
.L_x_36:
[----:B------:R-:W4:Y:S01]  /*6e10*/  LDL.LU R18, [R1+0x1c] ;  /* 0x00001c0001127983 */ /* 0x000f220000300800 */
[----:B--2--5:R-:W-:Y:S01]  /*6e20*/  HADD2.F32 R16, -RZ, R15.H0_H0 ;  /* 0x2000000fff107230 */ /* 0x024fe20000004100 */
        /* <DEDUP_REMOVED lines=8> */
.L_x_39:
[----:B------:R-:W-:Y:S05]  /*6eb0*/  BSYNC B0 ;  /* 0x0000000000007941 */ /* 0x000fea0003800000 */
.L_x_38:
        /* <DEDUP_REMOVED lines=10> */
.L_x_41:
[----:B------:R-:W-:Y:S05]  /*6f60*/  BSYNC B0 ;  /* 0x0000000000007941 */ /* 0x000fea0003800000 */
.L_x_40:
        /* <DEDUP_REMOVED lines=10> */
.L_x_43:
[----:B------:R-:W-:Y:S05]  /*7010*/  BSYNC B0 ;  /* 0x0000000000007941 */ /* 0x000fea0003800000 */
.L_x_42:
        /* <DEDUP_REMOVED lines=10> */
.L_x_45:
[----:B------:R-:W-:Y:S05]  /*70c0*/  BSYNC B0 ;  /* 0x0000000000007941 */ /* 0x000fea0003800000 */
.L_x_44:
        /* <DEDUP_REMOVED lines=10> */
.L_x_47:
[----:B------:R-:W-:Y:S05]  /*7170*/  BSYNC B0 ;  /* 0x0000000000007941 */ /* 0x000fea0003800000 */
.L_x_46:
        /* <DEDUP_REMOVED lines=10> */
.L_x_49:
[----:B------:R-:W-:Y:S05]  /*7220*/  BSYNC B0 ;  /* 0x0000000000007941 */ /* 0x000fea0003800000 */
.L_x_48:
        /* <DEDUP_REMOVED lines=10> */
.L_x_51:
[----:B------:R-:W-:Y:S05]  /*72d0*/  BSYNC B0 ;  /* 0x0000000000007941 */ /* 0x000fea0003800000 */
.L_x_50:
        /* <DEDUP_REMOVED lines=10> */
.L_x_53:
[----:B------:R-:W-:Y:S05]  /*7380*/  BSYNC B0 ;  /* 0x0000000000007941 */ /* 0x000fea0003800000 */
.L_x_52:
        /* <DEDUP_REMOVED lines=10> */
.L_x_55:
[----:B------:R-:W-:Y:S05]  /*7430*/  BSYNC B0 ;  /* 0x0000000000007941 */ /* 0x000fea0003800000 */
.L_x_54:
        /* <DEDUP_REMOVED lines=10> */
.L_x_57:
[----:B------:R-:W-:Y:S05]  /*74e0*/  BSYNC B0 ;  /* 0x0000000000007941 */ /* 0x000fea0003800000 */
.L_x_56:
        /* <DEDUP_REMOVED lines=10> */
.L_x_59:
[----:B------:R-:W-:Y:S05]  /*7590*/  BSYNC B0 ;  /* 0x0000000000007941 */ /* 0x000fea0003800000 */
.L_x_58:
        /* <DEDUP_REMOVED lines=10> */
.L_x_61:
[----:B------:R-:W-:Y:S05]  /*7640*/  BSYNC B0 ;  /* 0x0000000000007941 */ /* 0x000fea0003800000 */
.L_x_60:
        /* <DEDUP_REMOVED lines=10> */
.L_x_63:
[----:B------:R-:W-:Y:S05]  /*76f0*/  BSYNC B0 ;  /* 0x0000000000007941 */ /* 0x000fea0003800000 */
.L_x_62:
        /* <DEDUP_REMOVED lines=10> */
.L_x_65:
[----:B------:R-:W-:Y:S05]  /*77a0*/  BSYNC B0 ;  /* 0x0000000000007941 */ /* 0x000fea0003800000 */
.L_x_64:
        /* <DEDUP_REMOVED lines=10> */
.L_x_67:
[----:B------:R-:W-:Y:S05]  /*7850*/  BSYNC B0 ;  /* 0x0000000000007941 */ /* 0x000fea0003800000 */
.L_x_66:
        /* <DEDUP_REMOVED lines=10> */
.L_x_69:
[----:B------:R-:W-:Y:S05]  /*7900*/  BSYNC B0 ;  /* 0x0000000000007941 */ /* 0x000fea0003800000 */
.L_x_68:
        /* <DEDUP_REMOVED lines=10> */
.L_x_71:
[----:B------:R-:W-:Y:S05]  /*79b0*/  BSYNC B0 ;  /* 0x0000000000007941 */ /* 0x000fea0003800000 */
.L_x_70:
        /* <DEDUP_REMOVED lines=10> */
.L_x_73:
[----:B------:R-:W-:Y:S05]  /*7a60*/  BSYNC B0 ;  /* 0x0000000000007941 */ /* 0x000fea0003800000 */
.L_x_72:
        /* <DEDUP_REMOVED lines=10> */
.L_x_75:
[----:B------:R-:W-:Y:S05]  /*7b10*/  BSYNC B0 ;  /* 0x0000000000007941 */ /* 0x000fea0003800000 */
.L_x_74:
        /* <DEDUP_REMOVED lines=10> */
.L_x_77:
[----:B------:R-:W-:Y:S05]  /*7bc0*/  BSYNC B0 ;  /* 0x0000000000007941 */ /* 0x000fea0003800000 */
.L_x_76:
        /* <DEDUP_REMOVED lines=10> */
.L_x_79:
[----:B------:R-:W-:Y:S05]  /*7c70*/  BSYNC B0 ;  /* 0x0000000000007941 */ /* 0x000fea0003800000 */
.L_x_78:
        /* <DEDUP_REMOVED lines=10> */
.L_x_81:
[----:B------:R-:W-:Y:S05]  /*7d20*/  BSYNC B0 ;  /* 0x0000000000007941 */ /* 0x000fea0003800000 */
.L_x_80:
        /* <DEDUP_REMOVED lines=10> */
.L_x_83:
[----:B------:R-:W-:Y:S05]  /*7dd0*/  BSYNC B0 ;  /* 0x0000000000007941 */ /* 0x000fea0003800000 */
.L_x_82:
        /* <DEDUP_REMOVED lines=10> */
.L_x_85:
[----:B------:R-:W-:Y:S05]  /*7e80*/  BSYNC B0 ;  /* 0x0000000000007941 */ /* 0x000fea0003800000 */
.L_x_84:
        /* <DEDUP_REMOVED lines=10> */
.L_x_87:
[----:B------:R-:W-:Y:S05]  /*7f30*/  BSYNC B0 ;  /* 0x0000000000007941 */ /* 0x000fea0003800000 */
.L_x_86:
        /* <DEDUP_REMOVED lines=10> */
.L_x_89:
[----:B------:R-:W-:Y:S05]  /*7fe0*/  BSYNC B0 ;  /* 0x0000000000007941 */ /* 0x000fea0003800000 */
.L_x_88:
        /* <DEDUP_REMOVED lines=10> */
.L_x_91:
[----:B------:R-:W-:Y:S05]  /*8090*/  BSYNC B0 ;  /* 0x0000000000007941 */ /* 0x000fea0003800000 */
.L_x_90:
        /* <DEDUP_REMOVED lines=10> */
.L_x_93:
[----:B------:R-:W-:Y:S05]  /*8140*/  BSYNC B0 ;  /* 0x0000000000007941 */ /* 0x000fea0003800000 */
.L_x_92:
        /* <DEDUP_REMOVED lines=10> */
.L_x_95:
[----:B------:R-:W-:Y:S05]  /*81f0*/  BSYNC B0 ;  /* 0x0000000000007941 */ /* 0x000fea0003800000 */
.L_x_94:
        /* <DEDUP_REMOVED lines=10> */
.L_x_97:
[----:B------:R-:W-:Y:S05]  /*82a0*/  BSYNC B0 ;  /* 0x0000000000007941 */ /* 0x000fea0003800000 */
.L_x_96:
        /* <DEDUP_REMOVED lines=10> */
.L_x_99:
[----:B------:R-:W-:Y:S05]  /*8350*/  BSYNC B0 ;  /* 0x0000000000007941 */ /* 0x000fea0003800000 */
.L_x_98:
        /* <DEDUP_REMOVED lines=10> */
.L_x_101:
[----:B------:R-:W-:Y:S05]  /*8400*/  BSYNC B0 ;  /* 0x0000000000007941 */ /* 0x000fea0003800000 */
.L_x_100:
        /* <DEDUP_REMOVED lines=10> */
.L_x_103:
[----:B------:R-:W-:Y:S05]  /*84b0*/  BSYNC B0 ;  /* 0x0000000000007941 */ /* 0x000fea0003800000 */
.L_x_102:
        /* <DEDUP_REMOVED lines=10> */
.L_x_105:
[----:B------:R-:W-:Y:S05]  /*8560*/  BSYNC B0 ;  /* 0x0000000000007941 */ /* 0x000fea0003800000 */
.L_x_104:
        /* <DEDUP_REMOVED lines=10> */
.L_x_107:
[----:B------:R-:W-:Y:S05]  /*8610*/  BSYNC B0 ;  /* 0x0000000000007941 */ /* 0x000fea0003800000 */
.L_x_106:
        /* <DEDUP_REMOVED lines=10> */
.L_x_109:
[----:B------:R-:W-:Y:S05]  /*86c0*/  BSYNC B0 ;  /* 0x0000000000007941 */ /* 0x000fea0003800000 */
.L_x_108:
        /* <DEDUP_REMOVED lines=10> */
.L_x_111:
[----:B------:R-:W-:Y:S05]  /*8770*/  BSYNC B0 ;  /* 0x0000000000007941 */ /* 0x000fea0003800000 */
.L_x_110:
        /* <DEDUP_REMOVED lines=10> */
.L_x_113:
[----:B------:R-:W-:Y:S05]  /*8820*/  BSYNC B0 ;  /* 0x0000000000007941 */ /* 0x000fea0003800000 */
.L_x_112:
        /* <DEDUP_REMOVED lines=10> */
.L_x_115:
[----:B------:R-:W-:Y:S05]  /*88d0*/  BSYNC B0 ;  /* 0x0000000000007941 */ /* 0x000fea0003800000 */
.L_x_114:
        /* <DEDUP_REMOVED lines=10> */
.L_x_117:
[----:B------:R-:W-:Y:S05]  /*8980*/  BSYNC B0 ;  /* 0x0000000000007941 */ /* 0x000fea0003800000 */
.L_x_116:
        /* <DEDUP_REMOVED lines=10> */
.L_x_119:
[----:B------:R-:W-:Y:S05]  /*8a30*/  BSYNC B0 ;  /* 0x0000000000007941 */ /* 0x000fea0003800000 */
.L_x_118:
        /* <DEDUP_REMOVED lines=10> */
.L_x_121:
[----:B------:R-:W-:Y:S05]  /*8ae0*/  BSYNC B0 ;  /* 0x0000000000007941 */ /* 0x000fea0003800000 */
.L_x_120:
        /* <DEDUP_REMOVED lines=10> */
.L_x_123:
[----:B------:R-:W-:Y:S05]  /*8b90*/  BSYNC B0 ;  /* 0x0000000000007941 */ /* 0x000fea0003800000 */
.L_x_122:
        /* <DEDUP_REMOVED lines=10> */
.L_x_125:
[----:B------:R-:W-:Y:S05]  /*8c40*/  BSYNC B0 ;  /* 0x0000000000007941 */ /* 0x000fea0003800000 */
.L_x_124:
        /* <DEDUP_REMOVED lines=10> */
.L_x_127:
[----:B------:R-:W-:Y:S05]  /*8cf0*/  BSYNC B0 ;  /* 0x0000000000007941 */ /* 0x000fea0003800000 */
.L_x_126:
        /* <DEDUP_REMOVED lines=10> */
.L_x_129:
[----:B------:R-:W-:Y:S05]  /*8da0*/  BSYNC B0 ;  /* 0x0000000000007941 */ /* 0x000fea0003800000 */
.L_x_128:
        /* <DEDUP_REMOVED lines=10> */
.L_x_131:
[----:B------:R-:W-:Y:S05]  /*8e50*/  BSYNC B0 ;  /* 0x0000000000007941 */ /* 0x000fea0003800000 */
.L_x_130:
        /* <DEDUP_REMOVED lines=10> */
.L_x_133:
[----:B------:R-:W-:Y:S05]  /*8f00*/  BSYNC B0 ;  /* 0x0000000000007941 */ /* 0x000fea0003800000 */
.L_x_132:
        /* <DEDUP_REMOVED lines=10> */
.L_x_135:
[----:B------:R-:W-:Y:S05]  /*8fb0*/  BSYNC B0 ;  /* 0x0000000000007941 */ /* 0x000fea0003800000 */
.L_x_134:
        /* <DEDUP_REMOVED lines=10> */
.L_x_137:
[----:B------:R-:W-:Y:S05]  /*9060*/  BSYNC B0 ;  /* 0x0000000000007941 */ /* 0x000fea0003800000 */
.L_x_136:
        /* <DEDUP_REMOVED lines=10> */
.L_x_139:
[----:B------:R-:W-:Y:S05]  /*9110*/  BSYNC B0 ;  /* 0x0000000000007941 */ /* 0x000fea0003800000 */
.L_x_138:
        /* <DEDUP_REMOVED lines=10> */
.L_x_141:
[----:B------:R-:W-:Y:S05]  /*91c0*/  BSYNC B0 ;  /* 0x0000000000007941 */ /* 0x000fea0003800000 */
.L_x_140:
        /* <DEDUP_REMOVED lines=10> */
.L_x_143:
[----:B------:R-:W-:Y:S05]  /*9270*/  BSYNC B0 ;  /* 0x0000000000007941 */ /* 0x000fea0003800000 */
.L_x_142:
        /* <DEDUP_REMOVED lines=10> */
.L_x_145:
[----:B------:R-:W-:Y:S05]  /*9320*/  BSYNC B0 ;  /* 0x0000000000007941 */ /* 0x000fea0003800000 */
.L_x_144:
[----:B-1-34-:R-:W3:Y:S01]  /*9330*/  LDL.LU R9, [R1+0xf4] ;  /* 0x0000f40001097983 */ /* 0x01aee20000300800 */
[----:B-----5:R-:W-:Y:S01]  /*9340*/  HADD2.F32 R8, -RZ, R15.H0_H0 ;  /* 0x2000000fff087230 */ /* 0x020fe20000004100 */
        /* <DEDUP_REMOVED lines=8> */
.L_x_147:
[----:B------:R-:W-:Y:S05]  /*93d0*/  BSYNC B0 ;  /* 0x0000000000007941 */ /* 0x000fea0003800000 */
.L_x_146:
[----:B------:R-:W4:Y:S01]  /*93e0*/  LDL.LU R9, [R1+0xf8] ;  /* 0x0000f80001097983 */ /* 0x000f220000300800 */
[----:B-1---5:R-:W-:Y:S01]  /*93f0*/  HADD2.F32 R8, -RZ, R15.H0_H0 ;  /* 0x2000000fff087230 */ /* 0x022fe20000004100 */
[----:B------:R-:W-:Y:S01]  /*9400*/  ISETP.GT.AND P1, PT, R0, 0x79, P1 ;  /* 0x000000790000780c */ /* 0x000fe20000f24270 */
[----:B------:R-:W-:Y:S01]  /*9410*/  BSSY B0, `(.L_x_148) ;  /* 0x0000008000007945 */ /* 0x000fe20003800000 */
[----:B------:R-:W-:Y:S02]  /*9420*/  IADD3 R18, P0, R12, 0x40, RZ ;  /* 0x000000400c127810 */ /* 0x000fe40007f1e0ff */
[----:B------:R-:W-:-:S04]  /*9430*/  FMUL R8, R8, UR22 ;  /* 0x0000001608087c20 */ /* 0x000fc80008400000 */
[----:B----4-:R-:W-:-:S05]  /*9440*/  FFMA R8, R9, UR11, R8 ;  /* 0x0000000b09087c23 */ /* 0x010fca0008000008 */
[----:B------:R-:W-:-:S05]  /*9450*/  F2FP.F16.F32.PACK_AB R8, RZ, R8 ;  /* 0x00000008ff08723e */ /* 0x000fca00000000ff */
[----:B------:R1:W-:Y:S01]  /*9460*/  @P2 STG.E.U16 desc[UR20][R4.64+0xf0], R8 ;  /* 0x0000f00804002986 */ /* 0x0003e2000c101514 */
[----:B------:R-:W-:Y:S05]  /*9470*/  @!P1 BRA `(.L_x_149) ;  /* 0x0000000000049947 */ /* 0x000fea0003800000 */
[----:B------:R4:W5:Y:S02]  /*9480*/  LDG.E.LTC128B.U16 R15, desc[UR20][R6.64+0xf2] ;  /* 0x0000f214060f7981 */ /* 0x000964000c1e1520 */
.L_x_149:
[----:B------:R-:W-:Y:S05]  /*9490*/  BSYNC B0 ;  /* 0x0000000000007941 */ /* 0x000fea0003800000 */
.L_x_148:
[----:B-1----:R-:W2:Y:S01]  /*94a0*/  LDL.LU R8, [R1+0xfc] ;  /* 0x0000fc0001087983 */ /* 0x002ea20000300800 */
[----:B0--345:R-:W-:Y:S02]  /*94b0*/  HADD2.F32 R6, -RZ, R15.H0_H0 ;  /* 0x2000000fff067230 */ /* 0x039fe40000004100 */
[----:B------:R-:W-:Y:S01]  /*94c0*/  IMAD.X R7, RZ, RZ, R13, P0 ;  /* 0x000000ffff077224 */ /* 0x000fe200000e060d */
[----:B------:R-:W-:Y:S02]  /*94d0*/  ISETP.GT.AND P0, PT, R14, 0x40, PT ;  /* 0x000000400e00780c */ /* 0x000fe40003f04270 */
[----:B------:R-:W-:Y:S01]  /*94e0*/  FMUL R6, R6, UR22 ;  /* 0x0000001606067c20 */ /* 0x000fe20008400000 */
[----:B------:R-:W-:Y:S01]  /*94f0*/  IMAD R7, R7, UR16, RZ ;  /* 0x0000001007077c24 */ /* 0x000fe2000f8e02ff */
[----:B------:R-:W-:-:S03]  /*9500*/  ISETP.GT.AND P3, PT, R0, RZ, P0 ;  /* 0x000000ff0000720c */ /* 0x000fc60000764270 */
[----:B------:R-:W-:Y:S02]  /*9510*/  IMAD R19, R18, UR17, R7 ;  /* 0x0000001112137c24 */ /* 0x000fe4000f8e0207 */
[----:B--2---:R-:W-:Y:S01]  /*9520*/  FFMA R6, R8, UR11, R6 ;  /* 0x0000000b08067c23 */ /* 0x004fe20008000006 */
[----:B------:R-:W-:-:S04]  /*9530*/  IMAD.WIDE.U32 R8, R18, UR16, R10 ;  /* 0x0000001012087c25 */ /* 0x000fc8000f8e000a */
[----:B------:R-:W-:Y:S02]  /*9540*/  F2FP.F16.F32.PACK_AB R16, RZ, R6 ;  /* 0x00000006ff10723e */ /* 0x000fe400000000ff */
[C---:B------:R-:W-:Y:S02]  /*9550*/  LEA R6, P2, R8.reuse, UR18, 0x1 ;  /* 0x0000001208067c11 */ /* 0x040fe4000f8408ff */
[----:B------:R-:W-:Y:S01]  /*9560*/  IADD3 R7, R9, R19, RZ ;  /* 0x0000001309077210 */ /* 0x000fe20007ffe0ff */
[----:B------:R0:W-:Y:S03]  /*9570*/  @P1 STG.E.U16 desc[UR20][R4.64+0xf2], R16 ;  /* 0x0000f21004001986 */ /* 0x0001e6000c101514 */
[----:B------:R-:W-:-:S05]  /*9580*/  LEA.HI.X R7, R8, UR19, R7, 0x1, P2 ;  /* 0x0000001308077c11 */ /* 0x000fca00090f0c07 */
[----:B------:R-:W2:Y:S01]  /*9590*/  @P3 LDG.E.LTC128B.U16 R15, desc[UR20][R6.64] ;  /* 0x00000014060f3981 */ /* 0x000ea2000c1e1520 */
[----:B------:R-:W-:Y:S01]  /*95a0*/  USHF.L.U32 UR6, UR14, 0x6, URZ ;  /* 0x000000060e067899 */ /* 0x000fe2000800063f */
[----:B------:R-:W-:Y:S01]  /*95b0*/  ISETP.GT.AND P2, PT, R0, 0x1, P0 ;  /* 0x000000010000780c */ /* 0x000fe20000744270 */
[----:B------:R-:W-:Y:S01]  /*95c0*/  USHF.L.U64.HI UR4, UR14, 0x6, UR15 ;  /* 0x000000060e047899 */ /* 0x000fe2000801020f */
[----:B------:R-:W-:Y:S01]  /*95d0*/  BSSY B0, `(.L_x_150) ;  /* 0x000000c000007945 */ /* 0x000fe20003800000 */
[----:B------:R-:W-:Y:S02]  /*95e0*/  USHF.L.U32 UR7, UR6, 0x1, URZ ;  /* 0x0000000106077899 */ /* 0x000fe4000800063f */
[----:B------:R-:W-:Y:S01]  /*95f0*/  USHF.L.U64.HI UR4, UR6, 0x1, UR4 ;  /* 0x0000000106047899 */ /* 0x000fe20008010204 */
[----:B--2---:R-:W-:-:S05]  /*9600*/  HADD2.F32 R8, -RZ, R15.H0_H0 ;  /* 0x2000000fff087230 */ /* 0x004fca0000004100 */
[----:B------:R-:W-:Y:S01]  /*9610*/  FMUL R9, R8, UR22 ;  /* 0x0000001608097c20 */ /* 0x000fe20008400000 */
[----:B------:R-:W-:-:S03]  /*9620*/  IADD3 R8, P1, R2, UR7, RZ ;  /* 0x0000000702087c10 */ /* 0x000fc6000ff3e0ff */
[----:B------:R-:W-:-:S05]  /*9630*/  FFMA R9, R152, UR11, R9 ;  /* 0x0000000b98097c23 */ /* 0x000fca0008000009 */
[----:B0-----:R-:W-:Y:S02]  /*9640*/  F2FP.F16.F32.PACK_AB R5, RZ, R9 ;  /* 0x00000009ff05723e */ /* 0x001fe400000000ff */
[----:B------:R-:W-:-:S05]  /*9650*/  IADD3.X R9, R3, UR4, RZ, P1, !PT ;  /* 0x0000000403097c10 */ /* 0x000fca0008ffe4ff */
[----:B------:R0:W-:Y:S01]  /*9660*/  @P3 STG.E.U16 desc[UR20][R8.64], R5 ;  /* 0x0000000508003986 */ /* 0x0001e2000c101514 */
[----:B------:R-:W-:Y:S05]  /*9670*/  @!P2 BRA `(.L_x_151) ;  /* 0x000000000004a947 */ /* 0x000fea0003800000 */
[----:B------:R1:W5:Y:S02]  /*9680*/  LDG.E.LTC128B.U16 R15, desc[UR20][R6.64+0x2] ;  /* 0x00000214060f7981 */ /* 0x000364000c1e1520 */
.L_x_151:
[----:B------:R-:W-:Y:S05]  /*9690*/  BSYNC B0 ;  /* 0x0000000000007941 */ /* 0x000fea0003800000 */
.L_x_150:
[----:B-----5:R-:W-:Y:S01]  /*96a0*/  HADD2.F32 R16, -RZ, R15.H0_H0 ;  /* 0x2000000fff107230 */ /* 0x020fe20000004100 */
[----:B------:R-:W-:Y:S01]  /*96b0*/  ISETP.GT.AND P1, PT, R14, 0x48, PT ;  /* 0x000000480e00780c */ /* 0x000fe20003f24270 */
[----:B0-----:R-:W-:Y:S01]  /*96c0*/  IMAD.WIDE.U32 R4, R18, R17, UR12 ;  /* 0x0000000c12047e25 */ /* 0x001fe2000f8e0011 */
[----:B------:R-:W-:Y:S03]  /*96d0*/  BSSY B0, `(.L_x_152) ;  /* 0x000000c000007945 */ /* 0x000fe60003800000 */
[----:B------:R-:W-:Y:S01]  /*96e0*/  FMUL R16, R16, UR22 ;  /* 0x0000001610107c20 */ /* 0x000fe20008400000 */
[----:B------:R-:W-:-:S03]  /*96f0*/  IADD3 R18, P3, R10, R4, RZ ;  /* 0x000000040a127210 */ /* 0x000fc60007f7e0ff */
[----:B------:R-:W-:Y:S01]  /*9700*/  FFMA R16, R153, UR11, R16 ;  /* 0x0000000b99107c23 */ /* 0x000fe20008000010 */
[----:B------:R-:W-:Y:S02]  /*9710*/  IADD3.X R5, R11, R19, R5, P3, !PT ;  /* 0x000000130b057210 */ /* 0x000fe40001ffe405 */
[----:B------:R-:W-:Y:S02]  /*9720*/  ISETP.GT.AND P3, PT, R0, RZ, P1 ;  /* 0x000000ff0000720c */ /* 0x000fe40000f64270 */
[----:B------:R-:W-:Y:S02]  /*9730*/  F2FP.F16.F32.PACK_AB R16, RZ, R16 ;  /* 0x00000010ff10723e */ /* 0x000fe400000000ff */
[----:B------:R-:W-:-:S03]  /*9740*/  LEA R4, P4, R18, UR18, 0x1 ;  /* 0x0000001212047c11 */ /* 0x000fc6000f8808ff */
[----:B------:R0:W-:Y:S01]  /*9750*/  @P2 STG.E.U16 desc[UR20][R8.64+0x2], R16 ;  /* 0x0000021008002986 */ /* 0x0001e2000c101514 */
[----:B------:R-:W-:-:S05]  /*9760*/  LEA.HI.X R5, R18, UR19, R5, 0x1, P4 ;  /* 0x0000001312057c11 */ /* 0x000fca000a0f0c05 */
[----:B------:R-:W-:Y:S05]  /*9770*/  @!P3 BRA `(.L_x_153) ;  /* 0x000000000004b947 */ /* 0x000fea0003800000 */
[----:B------:R2:W5:Y:S02]  /*9780*/  LDG.E.LTC128B.U16 R15, desc[UR20][R4.64] ;  /* 0x00000014040f7981 */ /* 0x000564000c1e1520 */
.L_x_153:
[----:B------:R-:W-:Y:S05]  /*9790*/  BSYNC B0 ;  /* 0x0000000000007941 */ /* 0x000fea0003800000 */
.L_x_152:
[----:B0----5:R-:W-:Y:S01]  /*97a0*/  HADD2.F32 R16, -RZ, R15.H0_H0 ;  /* 0x2000000fff107230 */ /* 0x021fe20000004100 */
[----:B------:R-:W-:Y:S01]  /*97b0*/  IADD3 R18, P4, R8, UR8, RZ ;  /* 0x0000000808127c10 */ /* 0x000fe2000ff9e0ff */
[----:B------:R-:W-:Y:S01]  /*97c0*/  BSSY B0, `(.L_x_154) ;  /* 0x0000009000007945 */ /* 0x000fe20003800000 */
[----:B------:R-:W-:Y:S02]  /*97d0*/  ISETP.GT.AND P2, PT, R0, 0x1, P1 ;  /* 0x000000010000780c */ /* 0x000fe40000f44270 */
[----:B------:R-:W-:-:S04]  /*97e0*/  FMUL R19, R16, UR22 ;  /* 0x0000001610137c20 */ /* 0x000fc80008400000 */
[----:B------:R-:W-:-:S05]  /*97f0*/  FFMA R19, R154, UR11, R19 ;  /* 0x0000000b9a137c23 */ /* 0x000fca0008000013 */
[----:B------:R-:W-:Y:S02]  /*9800*/  F2FP.F16.F32.PACK_AB R16, RZ, R19 ;  /* 0x00000013ff10723e */ /* 0x000fe400000000ff */
[----:B------:R-:W-:-:S05]  /*9810*/  IADD3.X R19, R9, UR5, RZ, P4, !PT ;  /* 0x0000000509137c10 */ /* 0x000fca000a7fe4ff */
[----:B------:R0:W-:Y:S01]  /*9820*/  @P3 STG.E.U16 desc[UR20][R18.64], R16 ;  /* 0x0000001012003986 */ /* 0x0001e2000c101514 */
[----:B------:R-:W-:Y:S05]  /*9830*/  @!P2 BRA `(.L_x_155) ;  /* 0x000000000004a947 */ /* 0x000fea0003800000 */
[----:B------:R3:W5:Y:S02]  /*9840*/  LDG.E.LTC128B.U16 R15, desc[UR20][R4.64+0x2] ;  /* 0x00000214040f7981 */ /* 0x000764000c1e1520 */
.L_x_155:
[----:B------:R-:W-:Y:S05]  /*9850*/  BSYNC B0 ;  /* 0x0000000000007941 */ /* 0x000fea0003800000 */
.L_x_154:
[----:B0----5:R-:W-:Y:S01]  /*9860*/  HADD2.F32 R16, -RZ, R15.H0_H0 ;  /* 0x2000000fff107230 */ /* 0x021fe20000004100 */
[----:B------:R-:W-:Y:S01]  /*9870*/  ISETP.GT.AND P3, PT, R0, 0x8, P0 ;  /* 0x000000080000780c */ /* 0x000fe20000764270 */
[----:B------:R-:W-:Y:S03]  /*9880*/  BSSY B0, `(.L_x_156) ;  /* 0x0000007000007945 */ /* 0x000fe60003800000 */
[----:B------:R-:W-:-:S04]  /*9890*/  FMUL R16, R16, UR22 ;  /* 0x0000001610107c20 */ /* 0x000fc80008400000 */
[----:B------:R-:W-:-:S05]  /*98a0*/  FFMA R16, R155, UR11, R16 ;  /* 0x0000000b9b107c23 */ /* 0x000fca0008000010 */
[----:B------:R-:W-:-:S05]  /*98b0*/  F2FP.F16.F32.PACK_AB R16, RZ, R16 ;  /* 0x00000010ff10723e */ /* 0x000fca00000000ff */
[----:B------:R0:W-:Y:S01]  /*98c0*/  @P2 STG.E.U16 desc[UR20][R18.64+0x2], R16 ;  /* 0x0000021012002986 */ /* 0x0001e2000c101514 */
[----:B------:R-:W-:Y:S05]  /*98d0*/  @!P3 BRA `(.L_x_157) ;  /* 0x000000000004b947 */ /* 0x000fea0003800000 */
[----:B------:R4:W5:Y:S02]  /*98e0*/  LDG.E.LTC128B.U16 R15, desc[UR20][R6.64+0x10] ;  /* 0x00001014060f7981 */ /* 0x000964000c1e1520 */
.L_x_157:
[----:B------:R-:W-:Y:S05]  /*98f0*/  BSYNC B0 ;  /* 0x0000000000007941 */ /* 0x000fea0003800000 */
.L_x_156:
        /* <DEDUP_REMOVED lines=9> */
.L_x_159:
[----:B------:R-:W-:Y:S05]  /*9990*/  BSYNC B0 ;  /* 0x0000000000007941 */ /* 0x000fea0003800000 */
.L_x_158:
[----:B-----5:R-:W-:Y:S01]  /*99a0*/  HADD2.F32 R16, -RZ, R15.H0_H0 ;  /* 0x2000000fff107230 */ /* 0x020fe20000004100 */
        /* <DEDUP_REMOVED lines=8> */
.L_x_161:
[----:B------:R-:W-:Y:S05]  /*9a30*/  BSYNC B0 ;  /* 0x0000000000007941 */ /* 0x000fea0003800000 */
.L_x_160:
[----:B0----5:R-:W-:Y:S01]  /*9a40*/  HADD2.F32 R16, -RZ, R15.H0_H0 ;  /* 0x2000000fff107230 */ /* 0x021fe20000004100 */
[----:B------:R-:W-:Y:S01]  /*9a50*/  ISETP.GT.AND P2, PT, R0, 0x9, P1 ;  /* 0x000000090000780c */ /* 0x000fe20000f44270 */
[----:B------:R-:W-:Y:S01]  /*9a60*/  IMAD.U32 R21, RZ, RZ, UR8 ;  /* 0x00000008ff157e24 */ /* 0x000fe2000f8e00ff */
[----:B------:R-:W-:Y:S01]  /*9a70*/  BSSY B0, `(.L_x_162) ;  /* 0x000000a000007945 */ /* 0x000fe20003800000 */
[----:B------:R-:W-:Y:S02]  /*9a80*/  IMAD.U32 R23, RZ, RZ, UR5 ;  /* 0x00000005ff177e24 */ /* 0x000fe4000f8e00ff */
[----:B------:R-:W-:Y:S01]  /*9a90*/  FMUL R19, R16, UR22 ;  /* 0x0000001610137c20 */ /* 0x000fe20008400000 */
[----:B------:R-:W-:-:S03]  /*9aa0*/  IADD3 R18, P4, P5, R21, UR7, R2 ;  /* 0x0000000715127c10 */ /* 0x000fc6000fd9e002 */
[----:B------:R-:W-:-:S05]  /*9ab0*/  FFMA R19, R158, UR11, R19 ;  /* 0x0000000b9e137c23 */ /* 0x000fca0008000013 */
[----:B------:R-:W-:Y:S02]  /*9ac0*/  F2FP.F16.F32.PACK_AB R16, RZ, R19 ;  /* 0x00000013ff10723e */ /* 0x000fe400000000ff */
[----:B------:R-:W-:-:S05]  /*9ad0*/  IADD3.X R19, R23, UR4, R3, P4, P5 ;  /* 0x0000000417137c10 */ /* 0x000fca000a7ea403 */
[----:B------:R0:W-:Y:S01]  /*9ae0*/  @P3 STG.E.U16 desc[UR20][R18.64+0x10], R16 ;  /* 0x0000101012003986 */ /* 0x0001e2000c101514 */
[----:B------:R-:W-:Y:S05]  /*9af0*/  @!P2 BRA `(.L_x_163) ;  /* 0x000000000004a947 */ /* 0x000fea0003800000 */
[----:B------:R0:W5:Y:S02]  /*9b00*/  LDG.E.LTC128B.U16 R15, desc[UR20][R4.64+0x12] ;  /* 0x00001214040f7981 */ /* 0x000164000c1e1520 */
.L_x_163:
[----:B------:R-:W-:Y:S05]  /*9b10*/  BSYNC B0 ;  /* 0x0000000000007941 */ /* 0x000fea0003800000 */
.L_x_162:
        /* <DEDUP_REMOVED lines=9> */
.L_x_165:
[----:B------:R-:W-:Y:S05]  /*9bb0*/  BSYNC B0 ;  /* 0x0000000000007941 */ /* 0x000fea0003800000 */
.L_x_164:
        /* <DEDUP_REMOVED lines=9> */
.L_x_167:
[----:B------:R-:W-:Y:S05]  /*9c50*/  BSYNC B0 ;  /* 0x0000000000007941 */ /* 0x000fea0003800000 */
.L_x_166:
        /* <DEDUP_REMOVED lines=9> */
.L_x_169:
[----:B------:R-:W-:Y:S05]  /*9cf0*/  BSYNC B0 ;  /* 0x0000000000007941 */ /* 0x000fea0003800000 */
.L_x_168:
        /* <DEDUP_REMOVED lines=9> */
.L_x_171:
[----:B------:R-:W-:Y:S05]  /*9d90*/  BSYNC B0 ;  /* 0x0000000000007941 */ /* 0x000fea0003800000 */
.L_x_170:
        /* <DEDUP_REMOVED lines=9> */
.L_x_173:
[----:B------:R-:W-:Y:S05]  /*9e30*/  BSYNC B0 ;  /* 0x0000000000007941 */ /* 0x000fea0003800000 */
.L_x_172:
        /* <DEDUP_REMOVED lines=9> */
.L_x_175:
[----:B------:R-:W-:Y:S05]  /*9ed0*/  BSYNC B0 ;  /* 0x0000000000007941 */ /* 0x000fea0003800000 */
.L_x_174:
        /* <DEDUP_REMOVED lines=9> */
.L_x_177:
[----:B------:R-:W-:Y:S05]  /*9f70*/  BSYNC B0 ;  /* 0x0000000000007941 */ /* 0x000fea0003800000 */
.L_x_176:
        /* <DEDUP_REMOVED lines=9> */
.L_x_179:
[----:B------:R-:W-:Y:S05]  /*a010*/  BSYNC B0 ;  /* 0x0000000000007941 */ /* 0x000fea0003800000 */
.L_x_178:
        /* <DEDUP_REMOVED lines=9> */
.L_x_181:
[----:B------:R-:W-:Y:S05]  /*a0b0*/  BSYNC B0 ;  /* 0x0000000000007941 */ /* 0x000fea0003800000 */
.L_x_180:
        /* <DEDUP_REMOVED lines=9> */
.L_x_183:
[----:B------:R-:W-:Y:S05]  /*a150*/  BSYNC B0 ;  /* 0x0000000000007941 */ /* 0x000fea0003800000 */
.L_x_182:
        /* <DEDUP_REMOVED lines=9> */
.L_x_185:
[----:B------:R-:W-:Y:S05]  /*a1f0*/  BSYNC B0 ;  /* 0x0000000000007941 */ /* 0x000fea0003800000 */
.L_x_184:
        /* <DEDUP_REMOVED lines=9> */
.L_x_187:
[----:B------:R-:W-:Y:S05]  /*a290*/  BSYNC B0 ;  /* 0x0000000000007941 */ /* 0x000fea0003800000 */
.L_x_186:
        /* <DEDUP_REMOVED lines=9> */
.L_x_189:
[----:B------:R-:W-:Y:S05]  /*a330*/  BSYNC B0 ;  /* 0x0000000000007941 */ /* 0x000fea0003800000 */
.L_x_188:
        /* <DEDUP_REMOVED lines=9> */
.L_x_191:
[----:B------:R-:W-:Y:S05]  /*a3d0*/  BSYNC B0 ;  /* 0x0000000000007941 */ /* 0x000fea0003800000 */
.L_x_190:
        /* <DEDUP_REMOVED lines=9> */
.L_x_193:
[----:B------:R-:W-:Y:S05]  /*a470*/  BSYNC B0 ;  /* 0x0000000000007941 */ /* 0x000fea0003800000 */
.L_x_192:
        /* <DEDUP_REMOVED lines=9> */
.L_x_195:
[----:B------:R-:W-:Y:S05]  /*a510*/  BSYNC B0 ;  /* 0x0000000000007941 */ /* 0x000fea0003800000 */
.L_x_194:
        /* <DEDUP_REMOVED lines=9> */
.L_x_197:
[----:B------:R-:W-:Y:S05]  /*a5b0*/  BSYNC B0 ;  /* 0x0000000000007941 */ /* 0x000fea0003800000 */
.L_x_196:
        /* <DEDUP_REMOVED lines=9> */
.L_x_199:
[----:B------:R-:W-:Y:S05]  /*a650*/  BSYNC B0 ;  /* 0x0000000000007941 */ /* 0x000fea0003800000 */
.L_x_198:
        /* <DEDUP_REMOVED lines=9> */
.L_x_201:
[----:B------:R-:W-:Y:S05]  /*a6f0*/  BSYNC B0 ;  /* 0x0000000000007941 */ /* 0x000fea0003800000 */
.L_x_200:
        /* <DEDUP_REMOVED lines=9> */
.L_x_203:
[----:B------:R-:W-:Y:S05]  /*a790*/  BSYNC B0 ;  /* 0x0000000000007941 */ /* 0x000fea0003800000 */
.L_x_202:
        /* <DEDUP_REMOVED lines=9> */
.L_x_205:
[----:B------:R-:W-:Y:S05]  /*a830*/  BSYNC B0 ;  /* 0x0000000000007941 */ /* 0x000fea0003800000 */
.L_x_204:
        /* <DEDUP_REMOVED lines=9> */
.L_x_207:
[----:B------:R-:W-:Y:S05]  /*a8d0*/  BSYNC B0 ;  /* 0x0000000000007941 */ /* 0x000fea0003800000 */
.L_x_206:
        /* <DEDUP_REMOVED lines=9> */
.L_x_209:
[----:B------:R-:W-:Y:S05]  /*a970*/  BSYNC B0 ;  /* 0x0000000000007941 */ /* 0x000fea0003800000 */
.L_x_208:
        /* <DEDUP_REMOVED lines=9> */
.L_x_211:
[----:B------:R-:W-:Y:S05]  /*aa10*/  BSYNC B0 ;  /* 0x0000000000007941 */ /* 0x000fea0003800000 */
.L_x_210:
        /* <DEDUP_REMOVED lines=9> */
.L_x_213:
[----:B------:R-:W-:Y:S05]  /*aab0*/  BSYNC B0 ;  /* 0x0000000000007941 */ /* 0x000fea0003800000 */
.L_x_212:
        /* <DEDUP_REMOVED lines=9> */
.L_x_215:
[----:B------:R-:W-:Y:S05]  /*ab50*/  BSYNC B0 ;  /* 0x0000000000007941 */ /* 0x000fea0003800000 */
.L_x_214:
        /* <DEDUP_REMOVED lines=9> */
.L_x_217:
[----:B------:R-:W-:Y:S05]  /*abf0*/  BSYNC B0 ;  /* 0x0000000000007941 */ /* 0x000fea0003800000 */
.L_x_216:
        /* <DEDUP_REMOVED lines=9> */
.L_x_219:
[----:B------:R-:W-:Y:S05]  /*ac90*/  BSYNC B0 ;  /* 0x0000000000007941 */ /* 0x000fea0003800000 */
.L_x_218:
        /* <DEDUP_REMOVED lines=9> */
.L_x_221:
[----:B------:R-:W-:Y:S05]  /*ad30*/  BSYNC B0 ;  /* 0x0000000000007941 */ /* 0x000fea0003800000 */
.L_x_220:
        /* <DEDUP_REMOVED lines=9> */
.L_x_223:
[----:B------:R-:W-:Y:S05]  /*add0*/  BSYNC B0 ;  /* 0x0000000000007941 */ /* 0x000fea0003800000 */
.L_x_222:
        /* <DEDUP_REMOVED lines=9> */
.L_x_225:
[----:B------:R-:W-:Y:S05]  /*ae70*/  BSYNC B0 ;  /* 0x0000000000007941 */ /* 0x000fea0003800000 */
.L_x_224:
        /* <DEDUP_REMOVED lines=9> */
.L_x_227:
[----:B------:R-:W-:Y:S05]  /*af10*/  BSYNC B0 ;  /* 0x0000000000007941 */ /* 0x000fea0003800000 */
.L_x_226:
        /* <DEDUP_REMOVED lines=9> */
.L_x_229:
[----:B------:R-:W-:Y:S05]  /*afb0*/  BSYNC B0 ;  /* 0x0000000000007941 */ /* 0x000fea0003800000 */
.L_x_228:
        /* <DEDUP_REMOVED lines=9> */
.L_x_231:
[----:B------:R-:W-:Y:S05]  /*b050*/  BSYNC B0 ;  /* 0x0000000000007941 */ /* 0x000fea0003800000 */
.L_x_230:
        /* <DEDUP_REMOVED lines=9> */
.L_x_233:
[----:B------:R-:W-:Y:S05]  /*b0f0*/  BSYNC B0 ;  /* 0x0000000000007941 */ /* 0x000fea0003800000 */
.L_x_232:
        /* <DEDUP_REMOVED lines=9> */
.L_x_235:
[----:B------:R-:W-:Y:S05]  /*b190*/  BSYNC B0 ;  /* 0x0000000000007941 */ /* 0x000fea0003800000 */
.L_x_234:
        /* <DEDUP_REMOVED lines=9> */
.L_x_237:
[----:B------:R-:W-:Y:S05]  /*b230*/  BSYNC B0 ;  /* 0x0000000000007941 */ /* 0x000fea0003800000 */
.L_x_236:
        /* <DEDUP_REMOVED lines=9> */
.L_x_239:
[----:B------:R-:W-:Y:S05]  /*b2d0*/  BSYNC B0 ;  /* 0x0000000000007941 */ /* 0x000fea0003800000 */
.L_x_238:
        /* <DEDUP_REMOVED lines=9> */
.L_x_241:
[----:B------:R-:W-:Y:S05]  /*b370*/  BSYNC B0 ;  /* 0x0000000000007941 */ /* 0x000fea0003800000 */
.L_x_240:
        /* <DEDUP_REMOVED lines=9> */
.L_x_243:
[----:B------:R-:W-:Y:S05]  /*b410*/  BSYNC B0 ;  /* 0x0000000000007941 */ /* 0x000fea0003800000 */
.L_x_242:
        /* <DEDUP_REMOVED lines=9> */
.L_x_245:
[----:B------:R-:W-:Y:S05]  /*b4b0*/  BSYNC B0 ;  /* 0x0000000000007941 */ /* 0x000fea0003800000 */
.L_x_244:
        /* <DEDUP_REMOVED lines=9> */
.L_x_247:
[----:B------:R-:W-:Y:S05]  /*b550*/  BSYNC B0 ;  /* 0x0000000000007941 */ /* 0x000fea0003800000 */
.L_x_246:
        /* <DEDUP_REMOVED lines=9> */
.L_x_249:
[----:B------:R-:W-:Y:S05]  /*b5f0*/  BSYNC B0 ;  /* 0x0000000000007941 */ /* 0x000fea0003800000 */
.L_x_248:
        /* <DEDUP_REMOVED lines=9> */
.L_x_251:
[----:B------:R-:W-:Y:S05]  /*b690*/  BSYNC B0 ;  /* 0x0000000000007941 */ /* 0x000fea0003800000 */
.L_x_250:
        /* <DEDUP_REMOVED lines=9> */
.L_x_253:
[----:B------:R-:W-:Y:S05]  /*b730*/  BSYNC B0 ;  /* 0x0000000000007941 */ /* 0x000fea0003800000 */
.L_x_252:
        /* <DEDUP_REMOVED lines=9> */
.L_x_255:
[----:B------:R-:W-:Y:S05]  /*b7d0*/  BSYNC B0 ;  /* 0x0000000000007941 */ /* 0x000fea0003800000 */
.L_x_254:
        /* <DEDUP_REMOVED lines=9> */
.L_x_257:
[----:B------:R-:W-:Y:S05]  /*b870*/  BSYNC B0 ;  /* 0x0000000000007941 */ /* 0x000fea0003800000 */
.L_x_256:
        /* <DEDUP_REMOVED lines=9> */
.L_x_259:
[----:B------:R-:W-:Y:S05]  /*b910*/  BSYNC B0 ;  /* 0x0000000000007941 */ /* 0x000fea0003800000 */
.L_x_258:
        /* <DEDUP_REMOVED lines=9> */
.L_x_261:
[----:B------:R-:W-:Y:S05]  /*b9b0*/  BSYNC B0 ;  /* 0x0000000000007941 */ /* 0x000fea0003800000 */
.L_x_260:
        /* <DEDUP_REMOVED lines=9> */
.L_x_263:
[----:B------:R-:W-:Y:S05]  /*ba50*/  BSYNC B0 ;  /* 0x0000000000007941 */ /* 0x000fea0003800000 */
.L_x_262:
        /* <DEDUP_REMOVED lines=9> */
.L_x_265:
[----:B------:R-:W-:Y:S05]  /*baf0*/  BSYNC B0 ;  /* 0x0000000000007941 */ /* 0x000fea0003800000 */
.L_x_264:
        /* <DEDUP_REMOVED lines=9> */
.L_x_267:
[----:B------:R-:W-:Y:S05]  /*bb90*/  BSYNC B0 ;  /* 0x0000000000007941 */ /* 0x000fea0003800000 */
.L_x_266:
        /* <DEDUP_REMOVED lines=9> */
.L_x_269:
[----:B------:R-:W-:Y:S05]  /*bc30*/  BSYNC B0 ;  /* 0x0000000000007941 */ /* 0x000fea0003800000 */
.L_x_268:
        /* <DEDUP_REMOVED lines=9> */
.L_x_271:
[----:B------:R-:W-:Y:S05]  /*bcd0*/  BSYNC B0 ;  /* 0x0000000000007941 */ /* 0x000fea0003800000 */
.L_x_270:
[----:B01--45:R-:W-:Y:S01]  /*bce0*/  HADD2.F32 R6, -RZ, R15.H0_H0 ;  /* 0x2000000fff067230 */ /* 0x033fe20000004100 */
        /* <DEDUP_REMOVED lines=8> */
.L_x_273:
[----:B------:R-:W-:Y:S05]  /*bd70*/  BSYNC B0 ;  /* 0x0000000000007941 */ /* 0x000fea0003800000 */
.L_x_272:
[----:B0----5:R-:W-:Y:S01]  /*bd80*/  HADD2.F32 R6, -RZ, R15.H0_H0 ;  /* 0x2000000fff067230 */ /* 0x021fe20000004100 */
[----:B------:R-:W-:Y:S01]  /*bd90*/  ISETP.GT.AND P1, PT, R0, 0x79, P1 ;  /* 0x000000790000780c */ /* 0x000fe20000f24270 */
[----:B------:R-:W-:Y:S01]  /*bda0*/  BSSY B0, `(.L_x_274) ;  /* 0x000000b000007945 */ /* 0x000fe20003800000 */
[----:B------:R-:W-:Y:S02]  /*bdb0*/  IADD3 R20, P0, R12, 0x80, RZ ;  /* 0x000000800c147810 */ /* 0x000fe40007f1e0ff */
[----:B------:R-:W-:Y:S01]  /*bdc0*/  FMUL R7, R6, UR22 ;  /* 0x0000001606077c20 */ /* 0x000fe20008400000 */
[----:B------:R-:W-:-:S03]  /*bdd0*/  @P2 IMAD.MOV.U32 R6, RZ, RZ, R18 ;  /* 0x000000ffff062224 */ /* 0x000fc600078e0012 */
[----:B------:R-:W-:-:S05]  /*bde0*/  FFMA R7, R214, UR11, R7 ;  /* 0x0000000bd6077c23 */ /* 0x000fca0008000007 */
[----:B------:R-:W-:-:S04]  /*bdf0*/  F2FP.F16.F32.PACK_AB R7, RZ, R7 ;  /* 0x00000007ff07723e */ /* 0x000fc800000000ff */
[----:B------:R-:W-:Y:S02]  /*be00*/  PRMT R8, R7, 0x7610, R8 ;  /* 0x0000761007087816 */ /* 0x000fe40000000008 */
[----:B------:R-:W-:-:S05]  /*be10*/  @P2 MOV R7, R19 ;  /* 0x0000001300072202 */ /* 0x000fca0000000f00 */
[----:B------:R0:W-:Y:S01]  /*be20*/  @P2 STG.E.U16 desc[UR20][R6.64+0xf0], R8 ;  /* 0x0000f00806002986 */ /* 0x0001e2000c101514 */
[----:B------:R-:W-:Y:S05]  /*be30*/  @!P1 BRA `(.L_x_275) ;  /* 0x0000000000049947 */ /* 0x000fea0003800000 */
[----:B------:R4:W5:Y:S02]  /*be40*/  LDG.E.LTC128B.U16 R15, desc[UR20][R4.64+0xf2] ;  /* 0x0000f214040f7981 */ /* 0x000964000c1e1520 */
.L_x_275:
[----:B------:R-:W-:Y:S05]  /*be50*/  BSYNC B0 ;  /* 0x0000000000007941 */ /* 0x000fea0003800000 */
.L_x_274:
[----:B-12345:R-:W-:Y:S02]  /*be60*/  HADD2.F32 R4, -RZ, R15.H0_H0 ;  /* 0x2000000fff047230 */ /* 0x03efe40000004100 */
[----:B------:R-:W-:Y:S01]  /*be70*/  IMAD.X R5, RZ, RZ, R13, P0 ;  /* 0x000000ffff057224 */ /* 0x000fe200000e060d */
[----:B------:R-:W-:Y:S01]  /*be80*/  ISETP.GT.AND P0, PT, R14, 0x80, PT ;  /* 0x000000800e00780c */ /* 0x000fe20003f04270 */
[----:B0-----:R-:W-:-:S04]  /*be90*/  IMAD.WIDE.U32 R6, R20, UR16, R10 ;  /* 0x0000001014067c25 */ /* 0x001fc8000f8e000a */
[----:B------:R-:W-:Y:S01]  /*bea0*/  FMUL R4, R4, UR22 ;  /* 0x0000001604047c20 */ /* 0x000fe20008400000 */
[----:B------:R-:W-:Y:S01]  /*beb0*/  ISETP.GT.AND P3, PT, R0, RZ, P0 ;  /* 0x000000ff0000720c */ /* 0x000fe20000764270 */
[----:B------:R-:W-:Y:S02]  /*bec0*/  IMAD R5, R5, UR16, RZ ;  /* 0x0000001005057c24 */ /* 0x000fe4000f8e02ff */
[----:B------:R-:W-:Y:S02]  /*bed0*/  FFMA R4, R215, UR11, R4 ;  /* 0x0000000bd7047c23 */ /* 0x000fe40008000004 */
[----:B------:R-:W-:-:S03]  /*bee0*/  IMAD R21, R20, UR17, R5 ;  /* 0x0000001114157c24 */ /* 0x000fc6000f8e0205 */
[----:B------:R-:W-:Y:S01]  /*bef0*/  F2FP.F16.F32.PACK_AB R8, RZ, R4 ;  /* 0x00000004ff08723e */ /* 0x000fe200000000ff */
[----:B------:R-:W-:Y:S01]  /*bf00*/  IMAD.IADD R5, R7, 0x1, R21 ;  /* 0x0000000107057824 */ /* 0x000fe200078e0215 */
[----:B------:R-:W-:Y:S02]  /*bf10*/  LEA R4, P2, R6, UR18, 0x1 ;  /* 0x0000001206047c11 */ /* 0x000fe4000f8408ff */
[----:B------:R-:W-:Y:S02]  /*bf20*/  PRMT R9, R8, 0x7610, R9 ;  /* 0x0000761008097816 */ /* 0x000fe40000000009 */
[----:B------:R-:W-:-:S03]  /*bf30*/  LEA.HI.X R5, R6, UR19, R5, 0x1, P2 ;  /* 0x0000001306057c11 */ /* 0x000fc600090f0c05 */
[----:B------:R0:W-:Y:S04]  /*bf40*/  @P1 STG.E.U16 desc[UR20][R18.64+0xf2], R9 ;  /* 0x0000f20912001986 */ /* 0x0001e8000c101514 */
[----:B------:R-:W2:Y:S01]  /*bf50*/  @P3 LDG.E.LTC128B.U16 R15, desc[UR20][R4.64] ;  /* 0x00000014040f3981 */ /* 0x000ea2000c1e1520 */
[----:B------:R-:W-:Y:S01]  /*bf60*/  USHF.L.U32 UR4, UR14, 0x8, URZ ;  /* 0x000000080e047899 */ /* 0x000fe2000800063f */
[----:B------:R-:W-:Y:S01]  /*bf70*/  ISETP.GT.AND P2, PT, R0, 0x1, P0 ;  /* 0x000000010000780c */ /* 0x000fe20000744270 */
[----:B------:R-:W-:Y:S01]  /*bf80*/  USHF.L.U64.HI UR6, UR14, 0x8, UR15 ;  /* 0x000000080e067899 */ /* 0x000fe2000801020f */
[----:B------:R-:W-:Y:S03]  /*bf90*/  BSSY B0, `(.L_x_276) ;  /* 0x000000a000007945 */ /* 0x000fe60003800000 */
[----:B------:R-:W-:-:S04]  /*bfa0*/  IADD3 R8, P1, R2, UR4, RZ ;  /* 0x0000000402087c10 */ /* 0x000fc8000ff3e0ff */
[----:B0-----:R-:W-:Y:S01]  /*bfb0*/  IADD3.X R9, R3, UR6, RZ, P1, !PT ;  /* 0x0000000603097c10 */ /* 0x001fe20008ffe4ff */
[----:B--2---:R-:W-:-:S05]  /*bfc0*/  HADD2.F32 R6, -RZ, R15.H0_H0 ;  /* 0x2000000fff067230 */ /* 0x004fca0000004100 */
[----:B------:R-:W-:-:S04]  /*bfd0*/  FMUL R7, R6, UR22 ;  /* 0x0000001606077c20 */ /* 0x000fc80008400000 */
[----:B------:R-:W-:-:S05]  /*bfe0*/  FFMA R7, R88, UR11, R7 ;  /* 0x0000000b58077c23 */ /* 0x000fca0008000007 */
[----:B------:R-:W-:-:S05]  /*bff0*/  F2FP.F16.F32.PACK_AB R7, RZ, R7 ;  /* 0x00000007ff07723e */ /* 0x000fca00000000ff */
[----:B------:R0:W-:Y:S01]  /*c000*/  @P3 STG.E.U16 desc[UR20][R8.64], R7 ;  /* 0x0000000708003986 */ /* 0x0001e2000c101514 */
[----:B------:R-:W-:Y:S05]  /*c010*/  @!P2 BRA `(.L_x_277) ;  /* 0x000000000004a947 */ /* 0x000fea0003800000 */
[----:B------:R1:W5:Y:S02]  /*c020*/  LDG.E.LTC128B.U16 R15, desc[UR20][R4.64+0x2] ;  /* 0x00000214040f7981 */ /* 0x000364000c1e1520 */
.L_x_277:
[----:B------:R-:W-:Y:S05]  /*c030*/  BSYNC B0 ;  /* 0x0000000000007941 */ /* 0x000fea0003800000 */
.L_x_276:
        /* <DEDUP_REMOVED lines=15> */
.L_x_279:
[----:B------:R-:W-:Y:S05]  /*c130*/  BSYNC B0 ;  /* 0x0000000000007941 */ /* 0x000fea0003800000 */
.L_x_278:
        /* <DEDUP_REMOVED lines=11> */
.L_x_281:
[----:B------:R-:W-:Y:S05]  /*c1f0*/  BSYNC B0 ;  /* 0x0000000000007941 */ /* 0x000fea0003800000 */
.L_x_280:
        /* <DEDUP_REMOVED lines=9> */
.L_x_283:
[----:B------:R-:W-:Y:S05]  /*c290*/  BSYNC B0 ;  /* 0x0000000000007941 */ /* 0x000fea0003800000 */
.L_x_282:
        /* <DEDUP_REMOVED lines=9> */
.L_x_285:
[----:B------:R-:W-:Y:S05]  /*c330*/  BSYNC B0 ;  /* 0x0000000000007941 */ /* 0x000fea0003800000 */
.L_x_284:
        /* <DEDUP_REMOVED lines=9> */
.L_x_287:
[----:B------:R-:W-:Y:S05]  /*c3d0*/  BSYNC B0 ;  /* 0x0000000000007941 */ /* 0x000fea0003800000 */
.L_x_286:
[----:B0----5:R-:W-:Y:S01]  /*c3e0*/  HADD2.F32 R16, -RZ, R15.H0_H0 ;  /* 0x2000000fff107230 */ /* 0x021fe20000004100 */
[----:B------:R-:W-:Y:S01]  /*c3f0*/  MOV R23, UR6 ;  /* 0x0000000600177c02 */ /* 0x000fe20008000f00 */
[----:B------:R-:W-:Y:S01]  /*c400*/  IMAD.U32 R21, RZ, RZ, UR4 ;  /* 0x00000004ff157e24 */ /* 0x000fe2000f8e00ff */
[----:B------:R-:W-:Y:S01]  /*c410*/  ISETP.GT.AND P2, PT, R0, 0x9, P1 ;  /* 0x000000090000780c */ /* 0x000fe20000f44270 */
[----:B------:R-:W-:Y:S01]  /*c420*/  BSSY B0, `(.L_x_288) ;  /* 0x0000009000007945 */ /* 0x000fe20003800000 */
[----:B------:R-:W-:Y:S02]  /*c430*/  FMUL R19, R16, UR22 ;  /* 0x0000001610137c20 */ /* 0x000fe40008400000 */
[----:B------:R-:W-:Y:S02]  /*c440*/  IADD3 R18, P4, P5, R2, UR8, R21 ;  /* 0x0000000802127c10 */ /* 0x000fe4000fd9e015 */
[----:B------:R-:W-:-:S05]  /*c450*/  FFMA R19, R94, UR11, R19 ;  /* 0x0000000b5e137c23 */ /* 0x000fca0008000013 */
[----:B------:R-:W-:Y:S02]  /*c460*/  F2FP.F16.F32.PACK_AB R16, RZ, R19 ;  /* 0x00000013ff10723e */ /* 0x000fe400000000ff */
[----:B------:R-:W-:-:S05]  /*c470*/  IADD3.X R19, R3, UR5, R23, P4, P5 ;  /* 0x0000000503137c10 */ /* 0x000fca000a7ea417 */
[----:B------:R0:W-:Y:S01]  /*c480*/  @P3 STG.E.U16 desc[UR20][R18.64+0x10], R16 ;  /* 0x0000101012003986 */ /* 0x0001e2000c101514 */
[----:B------:R-:W-:Y:S05]  /*c490*/  @!P2 BRA `(.L_x_289) ;  /* 0x000000000004a947 */ /* 0x000fea0003800000 */
[----:B------:R0:W5:Y:S02]  /*c4a0*/  LDG.E.LTC128B.U16 R15, desc[UR20][R6.64+0x12] ;  /* 0x00001214060f7981 */ /* 0x000164000c1e1520 */
.L_x_289:
[----:B------:R-:W-:Y:S05]  /*c4b0*/  BSYNC B0 ;  /* 0x0000000000007941 */ /* 0x000fea0003800000 */
.L_x_288:
        /* <DEDUP_REMOVED lines=9> */
.L_x_291:
[----:B------:R-:W-:Y:S05]  /*c550*/  BSYNC B0 ;  /* 0x0000000000007941 */ /* 0x000fea0003800000 */
.L_x_290:
        /* <DEDUP_REMOVED lines=9> */
.L_x_293:
[----:B------:R-:W-:Y:S05]  /*c5f0*/  BSYNC B0 ;  /* 0x0000000000007941 */ /* 0x000fea0003800000 */
.L_x_292:
        /* <DEDUP_REMOVED lines=9> */
.L_x_295:
[----:B------:R-:W-:Y:S05]  /*c690*/  BSYNC B0 ;  /* 0x0000000000007941 */ /* 0x000fea0003800000 */
.L_x_294:
        /* <DEDUP_REMOVED lines=9> */
.L_x_297:
[----:B------:R-:W-:Y:S05]  /*c730*/  BSYNC B0 ;  /* 0x0000000000007941 */ /* 0x000fea0003800000 */
.L_x_296:
        /* <DEDUP_REMOVED lines=9> */
.L_x_299:
[----:B------:R-:W-:Y:S05]  /*c7d0*/  BSYNC B0 ;  /* 0x0000000000007941 */ /* 0x000fea0003800000 */
.L_x_298:
        /* <DEDUP_REMOVED lines=9> */
.L_x_301:
[----:B------:R-:W-:Y:S05]  /*c870*/  BSYNC B0 ;  /* 0x0000000000007941 */ /* 0x000fea0003800000 */
.L_x_300:
        /* <DEDUP_REMOVED lines=9> */
.L_x_303:
[----:B------:R-:W-:Y:S05]  /*c910*/  BSYNC B0 ;  /* 0x0000000000007941 */ /* 0x000fea0003800000 */
.L_x_302:
        /* <DEDUP_REMOVED lines=9> */
.L_x_305:
[----:B------:R-:W-:Y:S05]  /*c9b0*/  BSYNC B0 ;  /* 0x0000000000007941 */ /* 0x000fea0003800000 */
.L_x_304:
        /* <DEDUP_REMOVED lines=9> */
.L_x_307:
[----:B------:R-:W-:Y:S05]  /*ca50*/  BSYNC B0 ;  /* 0x0000000000007941 */ /* 0x000fea0003800000 */
.L_x_306:
        /* <DEDUP_REMOVED lines=9> */
.L_x_309:
[----:B------:R-:W-:Y:S05]  /*caf0*/  BSYNC B0 ;  /* 0x0000000000007941 */ /* 0x000fea0003800000 */
.L_x_308:
        /* <DEDUP_REMOVED lines=9> */
.L_x_311:
[----:B------:R-:W-:Y:S05]  /*cb90*/  BSYNC B0 ;  /* 0x0000000000007941 */ /* 0x000fea0003800000 */
.L_x_310:
        /* <DEDUP_REMOVED lines=9> */
.L_x_313:
[----:B------:R-:W-:Y:S05]  /*cc30*/  BSYNC B0 ;  /* 0x0000000000007941 */ /* 0x000fea0003800000 */
.L_x_312:
        /* <DEDUP_REMOVED lines=9> */
.L_x_315:
[----:B------:R-:W-:Y:S05]  /*ccd0*/  BSYNC B0 ;  /* 0x0000000000007941 */ /* 0x000fea0003800000 */
.L_x_314:
        /* <DEDUP_REMOVED lines=9> */
.L_x_317:
[----:B------:R-:W-:Y:S05]  /*cd70*/  BSYNC B0 ;  /* 0x0000000000007941 */ /* 0x000fea0003800000 */
.L_x_316:
        /* <DEDUP_REMOVED lines=9> */
.L_x_319:
[----:B------:R-:W-:Y:S05]  /*ce10*/  BSYNC B0 ;  /* 0x0000000000007941 */ /* 0x000fea0003800000 */
.L_x_318:
        /* <DEDUP_REMOVED lines=9> */
.L_x_321:
[----:B------:R-:W-:Y:S05]  /*ceb0*/  BSYNC B0 ;  /* 0x0000000000007941 */ /* 0x000fea0003800000 */
.L_x_320:
        /* <DEDUP_REMOVED lines=9> */
.L_x_323:
[----:B------:R-:W-:Y:S05]  /*cf50*/  BSYNC B0 ;  /* 0x0000000000007941 */ /* 0x000fea0003800000 */
.L_x_322:
        /* <DEDUP_REMOVED lines=9> */
.L_x_325:
[----:B------:R-:W-:Y:S05]  /*cff0*/  BSYNC B0 ;  /* 0x0000000000007941 */ /* 0x000fea0003800000 */
.L_x_324:
        /* <DEDUP_REMOVED lines=9> */
.L_x_327:
[----:B------:R-:W-:Y:S05]  /*d090*/  BSYNC B0 ;  /* 0x0000000000007941 */ /* 0x000fea0003800000 */
.L_x_326:
        /* <DEDUP_REMOVED lines=9> */
.L_x_329:
[----:B------:R-:W-:Y:S05]  /*d130*/  BSYNC B0 ;  /* 0x0000000000007941 */ /* 0x000fea0003800000 */
.L_x_328:
        /* <DEDUP_REMOVED lines=9> */
.L_x_331:
[----:B------:R-:W-:Y:S05]  /*d1d0*/  BSYNC B0 ;  /* 0x0000000000007941 */ /* 0x000fea0003800000 */
.L_x_330:
        /* <DEDUP_REMOVED lines=9> */
.L_x_333:
[----:B------:R-:W-:Y:S05]  /*d270*/  BSYNC B0 ;  /* 0x0000000000007941 */ /* 0x000fea0003800000 */
.L_x_332:
        /* <DEDUP_REMOVED lines=9> */
.L_x_335:
[----:B------:R-:W-:Y:S05]  /*d310*/  BSYNC B0 ;  /* 0x0000000000007941 */ /* 0x000fea0003800000 */
.L_x_334:
        /* <DEDUP_REMOVED lines=9> */
.L_x_337:
[----:B------:R-:W-:Y:S05]  /*d3b0*/  BSYNC B0 ;  /* 0x0000000000007941 */ /* 0x000fea0003800000 */
.L_x_336:
        /* <DEDUP_REMOVED lines=9> */
.L_x_339:
[----:B------:R-:W-:Y:S05]  /*d450*/  BSYNC B0 ;  /* 0x0000000000007941 */ /* 0x000fea0003800000 */
.L_x_338:
        /* <DEDUP_REMOVED lines=9> */
.L_x_341:
[----:B------:R-:W-:Y:S05]  /*d4f0*/  BSYNC B0 ;  /* 0x0000000000007941 */ /* 0x000fea0003800000 */
.L_x_340:
        /* <DEDUP_REMOVED lines=9> */
.L_x_343:
[----:B------:R-:W-:Y:S05]  /*d590*/  BSYNC B0 ;  /* 0x0000000000007941 */ /* 0x000fea0003800000 */
.L_x_342:
        /* <DEDUP_REMOVED lines=9> */
.L_x_345:
[----:B------:R-:W-:Y:S05]  /*d630*/  BSYNC B0 ;  /* 0x0000000000007941 */ /* 0x000fea0003800000 */
.L_x_344:
        /* <DEDUP_REMOVED lines=9> */
.L_x_347:
[----:B------:R-:W-:Y:S05]  /*d6d0*/  BSYNC B0 ;  /* 0x0000000000007941 */ /* 0x000fea0003800000 */
.L_x_346:
        /* <DEDUP_REMOVED lines=9> */
.L_x_349:
[----:B------:R-:W-:Y:S05]  /*d770*/  BSYNC B0 ;  /* 0x0000000000007941 */ /* 0x000fea0003800000 */
.L_x_348:
        /* <DEDUP_REMOVED lines=9> */
.L_x_351:
[----:B------:R-:W-:Y:S05]  /*d810*/  BSYNC B0 ;  /* 0x0000000000007941 */ /* 0x000fea0003800000 */
.L_x_350:
        /* <DEDUP_REMOVED lines=9> */
.L_x_353:
[----:B------:R-:W-:Y:S05]  /*d8b0*/  BSYNC B0 ;  /* 0x0000000000007941 */ /* 0x000fea0003800000 */
.L_x_352:
        /* <DEDUP_REMOVED lines=9> */
.L_x_355:
[----:B------:R-:W-:Y:S05]  /*d950*/  BSYNC B0 ;  /* 0x0000000000007941 */ /* 0x000fea0003800000 */
.L_x_354:
        /* <DEDUP_REMOVED lines=9> */
.L_x_357:
[----:B------:R-:W-:Y:S05]  /*d9f0*/  BSYNC B0 ;  /* 0x0000000000007941 */ /* 0x000fea0003800000 */
.L_x_356:
        /* <DEDUP_REMOVED lines=9> */
.L_x_359:
[----:B------:R-:W-:Y:S05]  /*da90*/  BSYNC B0 ;  /* 0x0000000000007941 */ /* 0x000fea0003800000 */
.L_x_358:
        /* <DEDUP_REMOVED lines=9> */
.L_x_361:
[----:B------:R-:W-:Y:S05]  /*db30*/  BSYNC B0 ;  /* 0x0000000000007941 */ /* 0x000fea0003800000 */
.L_x_360:
        /* <DEDUP_REMOVED lines=9> */
.L_x_363:
[----:B------:R-:W-:Y:S05]  /*dbd0*/  BSYNC B0 ;  /* 0x0000000000007941 */ /* 0x000fea0003800000 */
.L_x_362:
        /* <DEDUP_REMOVED lines=9> */
.L_x_365:
[----:B------:R-:W-:Y:S05]  /*dc70*/  BSYNC B0 ;  /* 0x0000000000007941 */ /* 0x000fea0003800000 */
.L_x_364:
        /* <DEDUP_REMOVED lines=9> */
.L_x_367:
[----:B------:R-:W-:Y:S05]  /*dd10*/  BSYNC B0 ;  /* 0x0000000000007941 */ /* 0x000fea0003800000 */
.L_x_366:
        /* <DEDUP_REMOVED lines=9> */
.L_x_369:
[----:B------:R-:W-:Y:S05]  /*ddb0*/  BSYNC B0 ;  /* 0x0000000000007941 */ /* 0x000fea0003800000 */
.L_x_368:
        /* <DEDUP_REMOVED lines=9> */
.L_x_371:
[----:B------:R-:W-:Y:S05]  /*de50*/  BSYNC B0 ;  /* 0x0000000000007941 */ /* 0x000fea0003800000 */
.L_x_370:
        /* <DEDUP_REMOVED lines=9> */
.L_x_373:
[----:B------:R-:W-:Y:S05]  /*def0*/  BSYNC B0 ;  /* 0x0000000000007941 */ /* 0x000fea0003800000 */
.L_x_372:
        /* <DEDUP_REMOVED lines=9> */
.L_x_375:
[----:B------:R-:W-:Y:S05]  /*df90*/  BSYNC B0 ;  /* 0x0000000000007941 */ /* 0x000fea0003800000 */
.L_x_374:
        /* <DEDUP_REMOVED lines=9> */
.L_x_377:
[----:B------:R-:W-:Y:S05]  /*e030*/  BSYNC B0 ;  /* 0x0000000000007941 */ /* 0x000fea0003800000 */
.L_x_376:
        /* <DEDUP_REMOVED lines=9> */
.L_x_379:
[----:B------:R-:W-:Y:S05]  /*e0d0*/  BSYNC B0 ;  /* 0x0000000000007941 */ /* 0x000fea0003800000 */
.L_x_378:
        /* <DEDUP_REMOVED lines=9> */
.L_x_381:
[----:B------:R-:W-:Y:S05]  /*e170*/  BSYNC B0 ;  /* 0x0000000000007941 */ /* 0x000fea0003800000 */
.L_x_380:
        /* <DEDUP_REMOVED lines=9> */
.L_x_383:
[----:B------:R-:W-:Y:S05]  /*e210*/  BSYNC B0 ;  /* 0x0000000000007941 */ /* 0x000fea0003800000 */
.L_x_382:
        /* <DEDUP_REMOVED lines=9> */
.L_x_385:
[----:B------:R-:W-:Y:S05]  /*e2b0*/  BSYNC B0 ;  /* 0x0000000000007941 */ /* 0x000fea0003800000 */
.L_x_384:
        /* <DEDUP_REMOVED lines=9> */
.L_x_387:
[----:B------:R-:W-:Y:S05]  /*e350*/  BSYNC B0 ;  /* 0x0000000000007941 */ /* 0x000fea0003800000 */
.L_x_386:
        /* <DEDUP_REMOVED lines=9> */
.L_x_389:
[----:B------:R-:W-:Y:S05]  /*e3f0*/  BSYNC B0 ;  /* 0x0000000000007941 */ /* 0x000fea0003800000 */
.L_x_388:
        /* <DEDUP_REMOVED lines=9> */
.L_x_391:
[----:B------:R-:W-:Y:S05]  /*e490*/  BSYNC B0 ;  /* 0x0000000000007941 */ /* 0x000fea0003800000 */
.L_x_390:
        /* <DEDUP_REMOVED lines=9> */
.L_x_393:
[----:B------:R-:W-:Y:S05]  /*e530*/  BSYNC B0 ;  /* 0x0000000000007941 */ /* 0x000fea0003800000 */
.L_x_392:
        /* <DEDUP_REMOVED lines=9> */
.L_x_395:
[----:B------:R-:W-:Y:S05]  /*e5d0*/  BSYNC B0 ;  /* 0x0000000000007941 */ /* 0x000fea0003800000 */
.L_x_394:
        /* <DEDUP_REMOVED lines=9> */
.L_x_397:
[----:B------:R-:W-:Y:S05]  /*e670*/  BSYNC B0 ;  /* 0x0000000000007941 */ /* 0x000fea0003800000 */
.L_x_396:
        /* <DEDUP_REMOVED lines=9> */
.L_x_399:
[----:B------:R-:W-:Y:S05]  /*e710*/  BSYNC B0 ;  /* 0x0000000000007941 */ /* 0x000fea0003800000 */
.L_x_398:
        /* <DEDUP_REMOVED lines=8> */
[----:B------:R-:W-:Y:S01]  /*e7a0*/  PRMT R9, R5, 0x7610, R9 ;  /* 0x0000761005097816 */ /* 0x000fe20000000009 */
[----:B------:R-:W-:-:S05]  /*e7b0*/  @P2 IMAD.MOV.U32 R5, RZ, RZ, R19 ;  /* 0x000000ffff052224 */ /* 0x000fca00078e0013 */
[----:B------:R0:W-:Y:S01]  /*e7c0*/  @P2 STG.E.U16 desc[UR20][R4.64+0xf0], R9 ;  /* 0x0000f00904002986 */ /* 0x0001e2000c101514 */
[----:B------:R-:W-:Y:S05]  /*e7d0*/  @!P1 BRA `(.L_x_401) ;  /* 0x0000000000049947 */ /* 0x000fea0003800000 */
[----:B------:R4:W5:Y:S02]  /*e7e0*/  LDG.E.LTC128B.U16 R15, desc[UR20][R6.64+0xf2] ;  /* 0x0000f214060f7981 */ /* 0x000964000c1e1520 */
.L_x_401:
[----:B------:R-:W-:Y:S05]  /*e7f0*/  BSYNC B0 ;  /* 0x0000000000007941 */ /* 0x000fea0003800000 */
.L_x_400:
[----:B0----5:R-:W-:Y:S02]  /*e800*/  HADD2.F32 R4, -RZ, R15.H0_H0 ;  /* 0x2000000fff047230 */ /* 0x021fe40000004100 */
[----:B------:R-:W-:Y:S01]  /*e810*/  IMAD.X R12, RZ, RZ, R13, P0 ;  /* 0x000000ffff0c7224 */ /* 0x000fe200000e060d */
[----:B------:R-:W-:Y:S01]  /*e820*/  ISETP.GT.AND P0, PT, R14, 0xc0, PT ;  /* 0x000000c00e00780c */ /* 0x000fe20003f04270 */
[----:B-1234-:R-:W-:-:S04]  /*e830*/  IMAD.WIDE.U32 R6, R8, UR16, R10 ;  /* 0x0000001008067c25 */ /* 0x01efc8000f8e000a */
[----:B------:R-:W-:Y:S01]  /*e840*/  FMUL R4, R4, UR22 ;  /* 0x0000001604047c20 */ /* 0x000fe20008400000 */
[----:B------:R-:W-:Y:S01]  /*e850*/  ISETP.GT.AND P2, PT, R0, RZ, P0 ;  /* 0x000000ff0000720c */ /* 0x000fe20000744270 */
[----:B------:R-:W-:Y:S02]  /*e860*/  IMAD R5, R12, UR16, RZ ;  /* 0x000000100c057c24 */ /* 0x000fe4000f8e02ff */
[----:B------:R-:W-:Y:S02]  /*e870*/  FFMA R4, R151, UR11, R4 ;  /* 0x0000000b97047c23 */ /* 0x000fe40008000004 */
[----:B------:R-:W-:-:S03]  /*e880*/  IMAD R13, R8, UR17, R5 ;  /* 0x00000011080d7c24 */ /* 0x000fc6000f8e0205 */
[----:B------:R-:W-:Y:S02]  /*e890*/  F2FP.F16.F32.PACK_AB R9, RZ, R4 ;  /* 0x00000004ff09723e */ /* 0x000fe400000000ff */
[C---:B------:R-:W-:Y:S02]  /*e8a0*/  LEA R4, P3, R6.reuse, UR18, 0x1 ;  /* 0x0000001206047c11 */ /* 0x040fe4000f8608ff */
[----:B------:R-:W-:Y:S01]  /*e8b0*/  IADD3 R5, R7, R13, RZ ;  /* 0x0000000d07057210 */ /* 0x000fe20007ffe0ff */
[----:B------:R0:W-:Y:S03]  /*e8c0*/  @P1 STG.E.U16 desc[UR20][R18.64+0xf2], R9 ;  /* 0x0000f20912001986 */ /* 0x0001e6000c101514 */
[----:B------:R-:W-:-:S05]  /*e8d0*/  LEA.HI.X R5, R6, UR19, R5, 0x1, P3 ;  /* 0x0000001306057c11 */ /* 0x000fca00098f0c05 */
[----:B------:R-:W2:Y:S01]  /*e8e0*/  @P2 LDG.E.LTC128B.U16 R15, desc[UR20][R4.64] ;  /* 0x00000014040f2981 */ /* 0x000ea2000c1e1520 */
[----:B------:R-:W-:Y:S01]  /*e8f0*/  UIMAD UR4, UR15, 0x180, URZ ;  /* 0x000001800f0478a4 */ /* 0x000fe2000f8e023f */
[----:B------:R-:W-:Y:S01]  /*e900*/  ISETP.GT.AND P3, PT, R0, 0x1, P0 ;  /* 0x000000010000780c */ /* 0x000fe20000764270 */
[----:B------:R-:W-:Y:S01]  /*e910*/  BSSY B0, `(.L_x_402) ;  /* 0x000000d000007945 */ /* 0x000fe20003800000 */
[----:B0-----:R-:W-:-:S04]  /*e920*/  IMAD.U32 R9, RZ, RZ, UR14 ;  /* 0x0000000eff097e24 */ /* 0x001fc8000f8e00ff */
[----:B------:R-:W-:-:S04]  /*e930*/  IMAD.WIDE.U32 R2, R9, 0x180, R2 ;  /* 0x0000018009027825 */ /* 0x000fc800078e0002 */
[----:B--2---:R-:W-:-:S05]  /*e940*/  HADD2.F32 R6, -RZ, R15.H0_H0 ;  /* 0x2000000fff067230 */ /* 0x004fca0000004100 */
[----:B------:R-:W-:-:S04]  /*e950*/  FMUL R7, R6, UR22 ;  /* 0x0000001606077c20 */ /* 0x000fc80008400000 */
[----:B------:R-:W-:-:S05]  /*e960*/  FFMA R7, R24, UR11, R7 ;  /* 0x0000000b18077c23 */ /* 0x000fca0008000007 */
[----:B------:R-:W-:Y:S01]  /*e970*/  F2FP.F16.F32.PACK_AB R6, RZ, R7 ;  /* 0x00000007ff06723e */ /* 0x000fe200000000ff */
[----:B------:R-:W-:-:S03]  /*e980*/  VIADD R7, R3, UR4 ;  /* 0x0000000403077c36 */ /* 0x000fc60008000000 */
[----:B------:R-:W-:Y:S01]  /*e990*/  PRMT R9, R6, 0x7610, R9 ;  /* 0x0000761006097816 */ /* 0x000fe20000000009 */
[----:B------:R-:W-:-:S05]  /*e9a0*/  @P2 IMAD.MOV.U32 R6, RZ, RZ, R2 ;  /* 0x000000ffff062224 */ /* 0x000fca00078e0002 */
[----:B------:R0:W-:Y:S01]  /*e9b0*/  @P2 STG.E.U16 desc[UR20][R6.64], R9 ;  /* 0x0000000906002986 */ /* 0x0001e2000c101514 */
[----:B------:R-:W-:Y:S05]  /*e9c0*/  @!P3 BRA `(.L_x_403) ;  /* 0x000000000004b947 */ /* 0x000fea0003800000 */
[----:B------:R1:W5:Y:S02]  /*e9d0*/  LDG.E.LTC128B.U16 R15, desc[UR20][R4.64+0x2] ;  /* 0x00000214040f7981 */ /* 0x000364000c1e1520 */
.L_x_403:
[----:B------:R-:W-:Y:S05]  /*e9e0*/  BSYNC B0 ;  /* 0x0000000000007941 */ /* 0x000fea0003800000 */
.L_x_402:
[----:B0-----:R-:W-:Y:S01]  /*e9f0*/  IMAD.WIDE.U32 R8, R8, R17, UR12 ;  /* 0x0000000c08087e25 */ /* 0x001fe2000f8e0011 */
[----:B------:R-:W-:Y:S01]  /*ea00*/  ISETP.GT.AND P1, PT, R14, 0xc8, PT ;  /* 0x000000c80e00780c */ /* 0x000fe20003f24270 */
[----:B------:R-:W-:Y:S02]  /*ea10*/  BSSY B0, `(.L_x_404) ;  /* 0x000000f000007945 */ /* 0x000fe40003800000 */
[----:B-----5:R-:W-:Y:S01]  /*ea20*/  HADD2.F32 R12, -RZ, R15.H0_H0 ;  /* 0x2000000fff0c7230 */ /* 0x020fe20000004100 */
[----:B------:R-:W-:Y:S02]  /*ea30*/  IADD3 R10, P2, R10, R8, RZ ;  /* 0x000000080a0a7210 */ /* 0x000fe40007f5e0ff */
[----:B------:R-:W-:Y:S02]  /*ea40*/  ISETP.GT.AND P4, PT, R0, RZ, P1 ;  /* 0x000000ff0000720c */ /* 0x000fe40000f84270 */
[----:B------:R-:W-:Y:S01]  /*ea50*/  FMUL R12, R12, UR22 ;  /* 0x000000160c0c7c20 */ /* 0x000fe20008400000 */
[----:B------:R-:W-:Y:S01]  /*ea60*/  IADD3.X R9, R11, R13, R9, P2, !PT ;  /* 0x0000000d0b097210 */ /* 0x000fe200017fe409 */
[----:B------:R-:W-:Y:S01]  /*ea70*/  @P3 IMAD.MOV.U32 R11, RZ, RZ, R7 ;  /* 0x000000ffff0b3224 */ /* 0x000fe200078e0007 */
[----:B------:R-:W-:Y:S01]  /*ea80*/  LEA R8, P2, R10, UR18, 0x1 ;  /* 0x000000120a087c11 */ /* 0x000fe2000f8408ff */
[----:B------:R-:W-:-:S03]  /*ea90*/  FFMA R12, R25, UR11, R12 ;  /* 0x0000000b190c7c23 */ /* 0x000fc6000800000c */
[----:B------:R-:W-:Y:S02]  /*eaa0*/  LEA.HI.X R9, R10, UR19, R9, 0x1, P2 ;  /* 0x000000130a097c11 */ /* 0x000fe400090f0c09 */
[----:B------:R-:W-:Y:S02]  /*eab0*/  F2FP.F16.F32.PACK_AB R12, RZ, R12 ;  /* 0x0000000cff0c723e */ /* 0x000fe400000000ff */
[----:B------:R-:W-:-:S05]  /*eac0*/  @P3 MOV R10, R2 ;  /* 0x00000002000a3202 */ /* 0x000fca0000000f00 */
[----:B------:R0:W-:Y:S01]  /*ead0*/  @P3 STG.E.U16 desc[UR20][R10.64+0x2], R12 ;  /* 0x0000020c0a003986 */ /* 0x0001e2000c101514 */
[----:B------:R-:W-:Y:S05]  /*eae0*/  @!P4 BRA `(.L_x_405) ;  /* 0x000000000004c947 */ /* 0x000fea0003800000 */
[----:B------:R2:W5:Y:S02]  /*eaf0*/  LDG.E.LTC128B.U16 R15, desc[UR20][R8.64] ;  /* 0x00000014080f7981 */ /* 0x000564000c1e1520 */
.L_x_405:
[----:B------:R-:W-:Y:S05]  /*eb00*/  BSYNC B0 ;  /* 0x0000000000007941 */ /* 0x000fea0003800000 */
.L_x_404:
[----:B0----5:R-:W-:Y:S01]  /*eb10*/  HADD2.F32 R10, -RZ, R15.H0_H0 ;  /* 0x2000000fff0a7230 */ /* 0x021fe20000004100 */
[----:B------:R-:W-:Y:S01]  /*eb20*/  ISETP.GT.AND P3, PT, R0, 0x1, P1 ;  /* 0x000000010000780c */ /* 0x000fe20000f64270 */
[----:B------:R-:W-:Y:S03]  /*eb30*/  BSSY B0, `(.L_x_406) ;  /* 0x0000009000007945 */ /* 0x000fe60003800000 */
[----:B------:R-:W-:Y:S01]  /*eb40*/  FMUL R11, R10, UR22 ;  /* 0x000000160a0b7c20 */ /* 0x000fe20008400000 */
[----:B------:R-:W-:-:S03]  /*eb50*/  IADD3 R10, P2, R2, UR8, RZ ;  /* 0x00000008020a7c10 */ /* 0x000fc6000ff5e0ff */
[----:B------:R-:W-:-:S05]  /*eb60*/  FFMA R11, R26, UR11, R11 ;  /* 0x0000000b1a0b7c23 */ /* 0x000fca000800000b */
[----:B------:R-:W-:Y:S02]  /*eb70*/  F2FP.F16.F32.PACK_AB R12, RZ, R11 ;  /* 0x0000000bff0c723e */ /* 0x000fe400000000ff */
[----:B------:R-:W-:-:S05]  /*eb80*/  IADD3.X R11, R7, UR5, RZ, P2, !PT ;  /* 0x00000005070b7c10 */ /* 0x000fca00097fe4ff */
[----:B------:R0:W-:Y:S01]  /*eb90*/  @P4 STG.E.U16 desc[UR20][R10.64], R12 ;  /* 0x0000000c0a004986 */ /* 0x0001e2000c101514 */
[----:B------:R-:W-:Y:S05]  /*eba0*/  @!P3 BRA `(.L_x_407) ;  /* 0x000000000004b947 */ /* 0x000fea0003800000 */
[----:B------:R3:W5:Y:S02]  /*ebb0*/  LDG.E.LTC128B.U16 R15, desc[UR20][R8.64+0x2] ;  /* 0x00000214080f7981 */ /* 0x000764000c1e1520 */
.L_x_407:
[----:B------:R-:W-:Y:S05]  /*ebc0*/  BSYNC B0 ;  /* 0x0000000000007941 */ /* 0x000fea0003800000 */
.L_x_406:
        /* <DEDUP_REMOVED lines=9> */
.L_x_409:
[----:B------:R-:W-:Y:S05]  /*ec60*/  BSYNC B0 ;  /* 0x0000000000007941 */ /* 0x000fea0003800000 */
.L_x_408:
[----:B0----5:R-:W-:Y:S01]  /*ec70*/  HADD2.F32 R12, -RZ, R15.H0_H0 ;  /* 0x2000000fff0c7230 */ /* 0x021fe20000004100 */
[----:B------:R-:W-:Y:S01]  /*ec80*/  ISETP.GT.AND P3, PT, R0, 0x9, P0 ;  /* 0x000000090000780c */ /* 0x000fe20000764270 */
[----:B------:R-:W-:Y:S03]  /*ec90*/  BSSY B0, `(.L_x_410) ;  /* 0x000000a000007945 */ /* 0x000fe60003800000 */
        /* <DEDUP_REMOVED lines=9> */
.L_x_411:
[----:B------:R-:W-:Y:S05]  /*ed30*/  BSYNC B0 ;  /* 0x0000000000007941 */ /* 0x000fea0003800000 */
.L_x_410:
[----:B0----5:R-:W-:Y:S01]  /*ed40*/  HADD2.F32 R12, -RZ, R15.H0_H0 ;  /* 0x2000000fff0c7230 */ /* 0x021fe20000004100 */
[----:B------:R-:W-:Y:S01]  /*ed50*/  ISETP.GT.AND P4, PT, R0, 0x8, P1 ;  /* 0x000000080000780c */ /* 0x000fe20000f84270 */
[----:B------:R-:W-:Y:S01]  /*ed60*/  @P3 IMAD.MOV.U32 R13, RZ, RZ, R7 ;  /* 0x000000ffff0d3224 */ /* 0x000fe200078e0007 */
[----:B------:R-:W-:Y:S02]  /*ed70*/  BSSY B0, `(.L_x_412) ;  /* 0x0000009000007945 */ /* 0x000fe40003800000 */
[----:B------:R-:W-:-:S04]  /*ed80*/  FMUL R12, R12, UR22 ;  /* 0x000000160c0c7c20 */ /* 0x000fc80008400000 */
[----:B------:R-:W-:-:S05]  /*ed90*/  FFMA R12, R29, UR11, R12 ;  /* 0x0000000b1d0c7c23 */ /* 0x000fca000800000c */
[----:B------:R-:W-:-:S04]  /*eda0*/  F2FP.F16.F32.PACK_AB R12, RZ, R12 ;  /* 0x0000000cff0c723e */ /* 0x000fc800000000ff */
[----:B------:R-:W-:Y:S02]  /*edb0*/  PRMT R14, R12, 0x7610, R14 ;  /* 0x000076100c0e7816 */ /* 0x000fe4000000000e */
[----:B------:R-:W-:-:S05]  /*edc0*/  @P3 MOV R12, R2 ;  /* 0x00000002000c3202 */ /* 0x000fca0000000f00 */
[----:B------:R0:W-:Y:S01]  /*edd0*/  @P3 STG.E.U16 desc[UR20][R12.64+0x12], R14 ;  /* 0x0000120e0c003986 */ /* 0x0001e2000c101514 */
[----:B------:R-:W-:Y:S05]  /*ede0*/  @!P4 BRA `(.L_x_413) ;  /* 0x000000000004c947 */ /* 0x000fea0003800000 */
[----:B------:R0:W5:Y:S02]  /*edf0*/  LDG.E.LTC128B.U16 R15, desc[UR20][R8.64+0x10] ;  /* 0x00001014080f7981 */ /* 0x000164000c1e1520 */
.L_x_413:
[----:B------:R-:W-:Y:S05]  /*ee00*/  BSYNC B0 ;  /* 0x0000000000007941 */ /* 0x000fea0003800000 */
.L_x_412:
        /* <DEDUP_REMOVED lines=9> */
.L_x_415:
[----:B------:R-:W-:Y:S05]  /*eea0*/  BSYNC B0 ;  /* 0x0000000000007941 */ /* 0x000fea0003800000 */
.L_x_414:
        /* <DEDUP_REMOVED lines=9> */
.L_x_417:
[----:B------:R-:W-:Y:S05]  /*ef40*/  BSYNC B0 ;  /* 0x0000000000007941 */ /* 0x000fea0003800000 */
.L_x_416:
        /* <DEDUP_REMOVED lines=12> */
.L_x_419:
[----:B------:R-:W-:Y:S05]  /*f010*/  BSYNC B0 ;  /* 0x0000000000007941 */ /* 0x000fea0003800000 */
.L_x_418:
        /* <DEDUP_REMOVED lines=12> */
.L_x_421:
[----:B------:R-:W-:Y:S05]  /*f0e0*/  BSYNC B0 ;  /* 0x0000000000007941 */ /* 0x000fea0003800000 */
.L_x_420:
        /* <DEDUP_REMOVED lines=9> */
.L_x_423:
[----:B------:R-:W-:Y:S05]  /*f180*/  BSYNC B0 ;  /* 0x0000000000007941 */ /* 0x000fea0003800000 */
.L_x_422:
        /* <DEDUP_REMOVED lines=9> */
.L_x_425:
[----:B------:R-:W-:Y:S05]  /*f220*/  BSYNC B0 ;  /* 0x0000000000007941 */ /* 0x000fea0003800000 */
.L_x_424:
        /* <DEDUP_REMOVED lines=12> */
.L_x_427:
[----:B------:R-:W-:Y:S05]  /*f2f0*/  BSYNC B0 ;  /* 0x0000000000007941 */ /* 0x000fea0003800000 */
.L_x_426:
        /* <DEDUP_REMOVED lines=12> */
.L_x_429:
[----:B------:R-:W-:Y:S05]  /*f3c0*/  BSYNC B0 ;  /* 0x0000000000007941 */ /* 0x000fea0003800000 */
.L_x_428:
        /* <DEDUP_REMOVED lines=9> */
.L_x_431:
[----:B------:R-:W-:Y:S05]  /*f460*/  BSYNC B0 ;  /* 0x0000000000007941 */ /* 0x000fea0003800000 */
.L_x_430:
        /* <DEDUP_REMOVED lines=9> */
.L_x_433:
[----:B------:R-:W-:Y:S05]  /*f500*/  BSYNC B0 ;  /* 0x0000000000007941 */ /* 0x000fea0003800000 */
.L_x_432:
        /* <DEDUP_REMOVED lines=12> */
.L_x_435:
[----:B------:R-:W-:Y:S05]  /*f5d0*/  BSYNC B0 ;  /* 0x0000000000007941 */ /* 0x000fea0003800000 */
.L_x_434:
        /* <DEDUP_REMOVED lines=12> */
.L_x_437:
[----:B------:R-:W-:Y:S05]  /*f6a0*/  BSYNC B0 ;  /* 0x0000000000007941 */ /* 0x000fea0003800000 */
.L_x_436:
        /* <DEDUP_REMOVED lines=9> */
.L_x_439:
[----:B------:R-:W-:Y:S05]  /*f740*/  BSYNC B0 ;  /* 0x0000000000007941 */ /* 0x000fea0003800000 */
.L_x_438:
        /* <DEDUP_REMOVED lines=9> */
.L_x_441:
[----:B------:R-:W-:Y:S05]  /*f7e0*/  BSYNC B0 ;  /* 0x0000000000007941 */ /* 0x000fea0003800000 */
.L_x_440:
        /* <DEDUP_REMOVED lines=12> */
.L_x_443:
[----:B------:R-:W-:Y:S05]  /*f8b0*/  BSYNC B0 ;  /* 0x0000000000007941 */ /* 0x000fea0003800000 */
.L_x_442:
        /* <DEDUP_REMOVED lines=12> */
.L_x_445:
[----:B------:R-:W-:Y:S05]  /*f980*/  BSYNC B0 ;  /* 0x0000000000007941 */ /* 0x000fea0003800000 */
.L_x_444:
        /* <DEDUP_REMOVED lines=9> */
.L_x_447:
[----:B------:R-:W-:Y:S05]  /*fa20*/  BSYNC B0 ;  /* 0x0000000000007941 */ /* 0x000fea0003800000 */
.L_x_446:
        /* <DEDUP_REMOVED lines=9> */
.L_x_449:
[----:B------:R-:W-:Y:S05]  /*fac0*/  BSYNC B0 ;  /* 0x0000000000007941 */ /* 0x000fea0003800000 */
.L_x_448:
        /* <DEDUP_REMOVED lines=12> */
.L_x_451:
[----:B------:R-:W-:Y:S05]  /*fb90*/  BSYNC B0 ;  /* 0x0000000000007941 */ /* 0x000fea0003800000 */
.L_x_450:
        /* <DEDUP_REMOVED lines=12> */
.L_x_453:
[----:B------:R-:W-:Y:S05]  /*fc60*/  BSYNC B0 ;  /* 0x0000000000007941 */ /* 0x000fea0003800000 */
.L_x_452:
[----:B-----5:R-:W-:Y:S01]  /*fc70*/  HADD2.F32 R11, -RZ, R15.H0_H0 ;  /* 0x2000000fff0b7230 */ /* 0x020fe20000004100 */
[----:B------:R-:W-:Y:S01]  /*fc80*/  ISETP.GT.AND P3, PT, R0, 0x31, P1 ;  /* 0x000000310000780c */ /* 0x000fe20000f64270 */
[----:B------:R-:W-:Y:S03]  /*fc90*/  BSSY B0, `(.L_x_454) ;  /* 0x0000008000007945 */ /* 0x000fe60003800000 */
[----:B------:R-:W-:-:S04]  /*fca0*/  FMUL R11, R11, UR22 ;  /* 0x000000160b0b7c20 */ /* 0x000fc80008400000 */
[----:B------:R-:W-:-:S05]  /*fcb0*/  FFMA R11, R50, UR11, R11 ;  /* 0x0000000b320b7c23 */ /* 0x000fca000800000b */
[----:B0-----:R-:W-:Y:S02]  /*fcc0*/  F2FP.F16.F32.PACK_AB R12, RZ, R11 ;  /* 0x0000000bff0c723e */ /* 0x001fe400000000ff */
[----:B------:R-:W-:-:S05]  /*fcd0*/  IADD3.X R11, R7, UR5, RZ, P2, !PT ;  /* 0x00000005070b7c10 */ /* 0x000fca00097fe4ff */
[----:B------:R0:W-:Y:S01]  /*fce0*/  @P4 STG.E.U16 desc[UR20][R10.64+0x60], R12 ;  /* 0x0000600c0a004986 */ /* 0x0001e2000c101514 */
[----:B------:R-:W-:Y:S05]  /*fcf0*/  @!P3 BRA `(.L_x_455) ;  /* 0x000000000004b947 */ /* 0x000fea0003800000 */
[----:B------:R0:W5:Y:S02]  /*fd00*/  LDG.E.LTC128B.U16 R15, desc[UR20][R8.64+0x62] ;  /* 0x00006214080f7981 */ /* 0x000164000c1e1520 */
.L_x_455:
[----:B------:R-:W-:Y:S05]  /*fd10*/  BSYNC B0 ;  /* 0x0000000000007941 */ /* 0x000fea0003800000 */
.L_x_454:
[----:B0----5:R-:W-:Y:S01]  /*fd20*/  HADD2.F32 R12, -RZ, R15.H0_H0 ;  /* 0x2000000fff0c7230 */ /* 0x021fe20000004100 */
[----:B------:R-:W-:Y:S01]  /*fd30*/  ISETP.GT.AND P2, PT, R0, 0x38, P0 ;  /* 0x000000380000780c */ /* 0x000fe20000744270 */
[----:B------:R-:W-:Y:S03]  /*fd40*/  BSSY B0, `(.L_x_456) ;  /* 0x000000a000007945 */ /* 0x000fe60003800000 */
        /* <DEDUP_REMOVED lines=9> */
.L_x_457:
[----:B------:R-:W-:Y:S05]  /*fde0*/  BSYNC B0 ;  /* 0x0000000000007941 */ /* 0x000fea0003800000 */
.L_x_456:
[----:B0----5:R-:W-:Y:S01]  /*fdf0*/  HADD2.F32 R12, -RZ, R15.H0_H0 ;  /* 0x2000000fff0c7230 */ /* 0x021fe20000004100 */
[----:B------:R-:W-:Y:S01]  /*fe00*/  ISETP.GT.AND P3, PT, R0, 0x39, P0 ;  /* 0x000000390000780c */ /* 0x000fe20000764270 */
[----:B------:R-:W-:Y:S03]  /*fe10*/  BSSY B0, `(.L_x_458) ;  /* 0x000000a000007945 */ /* 0x000fe60003800000 */
[----:B------:R-:W-:Y:S01]  /*fe20*/  FMUL R13, R12, UR22 ;  /* 0x000000160c0d7c20 */ /* 0x000fe20008400000 */
[----:B------:R-:W-:-:S03]  /*fe30*/  @P2 MOV R12, R2 ;  /* 0x00000002000c2202 */ /* 0x000fc60000000f00 */
[----:B------:R-:W-:-:S05]  /*fe40*/  FFMA R13, R52, UR11, R13 ;  /* 0x0000000b340d7c23 */ /* 0x000fca000800000d */
[----:B------:R-:W-:-:S04]  /*fe50*/  F2FP.F16.F32.PACK_AB R13, RZ, R13 ;  /* 0x0000000dff0d723e */ /* 0x000fc800000000ff */
[----:B------:R-:W-:Y:S01]  /*fe60*/  PRMT R14, R13, 0x7610, R14 ;  /* 0x000076100d0e7816 */ /* 0x000fe2000000000e */
[----:B------:R-:W-:-:S05]  /*fe70*/  @P2 IMAD.MOV.U32 R13, RZ, RZ, R7 ;  /* 0x000000ffff0d2224 */ /* 0x000fca00078e0007 */
[----:B------:R0:W-:Y:S01]  /*fe80*/  @P2 STG.E.U16 desc[UR20][R12.64+0x70], R14 ;  /* 0x0000700e0c002986 */ /* 0x0001e2000c101514 */
[----:B------:R-:W-:Y:S05]  /*fe90*/  @!P3 BRA `(.L_x_459) ;  /* 0x000000000004b947 */ /* 0x000fea0003800000 */
[----:B------:R0:W5:Y:S02]  /*fea0*/  LDG.E.LTC128B.U16 R15, desc[UR20][R4.64+0x72] ;  /* 0x00007214040f7981 */ /* 0x000164000c1e1520 */
.L_x_459:
[----:B------:R-:W-:Y:S05]  /*feb0*/  BSYNC B0 ;  /* 0x0000000000007941 */ /* 0x000fea0003800000 */
.L_x_458:
[----:B0----5:R-:W-:Y:S01]  /*fec0*/  HADD2.F32 R12, -RZ, R15.H0_H0 ;  /* 0x2000000fff0c7230 */ /* 0x021fe20000004100 */
[----:B------:R-:W-:Y:S01]  /*fed0*/  ISETP.GT.AND P2, PT, R0, 0x38, P1 ;  /* 0x000000380000780c */ /* 0x000fe20000f44270 */
[----:B------:R-:W-:Y:S01]  /*fee0*/  @P3 IMAD.MOV.U32 R13, RZ, RZ, R7 ;  /* 0x000000ffff0d3224 */ /* 0x000fe200078e0007 */
[----:B------:R-:W-:Y:S02]  /*fef0*/  BSSY B0, `(.L_x_460) ;  /* 0x0000009000007945 */ /* 0x000fe40003800000 */
[----:B------:R-:W-:-:S04]  /*ff00*/  FMUL R12, R12, UR22 ;  /* 0x000000160c0c7c20 */ /* 0x000fc80008400000 */
[----:B------:R-:W-:-:S05]  /*ff10*/  FFMA R12, R53, UR11, R12 ;  /* 0x0000000b350c7c23 */ /* 0x000fca000800000c */
[----:B------:R-:W-:-:S04]  /*ff20*/  F2FP.F16.F32.PACK_AB R12, RZ, R12 ;  /* 0x0000000cff0c723e */ /* 0x000fc800000000ff */
[----:B------:R-:W-:Y:S01]  /*ff30*/  PRMT R14, R12, 0x7610, R14 ;  /* 0x000076100c0e7816 */ /* 0x000fe2000000000e */
[----:B------:R-:W-:-:S05]  /*ff40*/  @P3 IMAD.MOV.U32 R12, RZ, RZ, R2 ;  /* 0x000000ffff0c3224 */ /* 0x000fca00078e0002 */
[----:B------:R0:W-:Y:S01]  /*ff50*/  @P3 STG.E.U16 desc[UR20][R12.64+0x72], R14 ;  /* 0x0000720e0c003986 */ /* 0x0001e2000c101514 */
[----:B------:R-:W-:Y:S05]  /*ff60*/  @!P2 BRA `(.L_x_461) ;  /* 0x000000000004a947 */ /* 0x000fea0003800000 */
[----:B------:R0:W5:Y:S02]  /*ff70*/  LDG.E.LTC128B.U16 R15, desc[UR20][R8.64+0x70] ;  /* 0x00007014080f7981 */ /* 0x000164000c1e1520 */
.L_x_461:
[----:B------:R-:W-:Y:S05]  /*ff80*/  BSYNC B0 ;  /* 0x0000000000007941 */ /* 0x000fea0003800000 */
.L_x_460:
[----:B0----5:R-:W-:Y:S01]  /*ff90*/  HADD2.F32 R12, -RZ, R15.H0_H0 ;  /* 0x2000000fff0c7230 */ /* 0x021fe20000004100 */
[----:B------:R-:W-:Y:S01]  /*ffa0*/  ISETP.GT.AND P3, PT, R0, 0x39, P1 ;  /* 0x000000390000780c */ /* 0x000fe20000f64270 */
[----:B------:R-:W-:Y:S03]  /*ffb0*/  BSSY B0, `(.L_x_462) ;  /* 0x000000a000007945 */ /* 0x000fe60003800000 */
[----:B------:R-:W-:Y:S01]  /*ffc0*/  FMUL R13, R12, UR22 ;  /* 0x000000160c0d7c20 */ /* 0x000fe20008400000 */
[----:B------:R-:W-:-:S03]  /*ffd0*/  IADD3 R12, R2, UR8, RZ ;  /* 0x00000008020c7c10 */ /* 0x000fc6000fffe0ff */
[----:B------:R-:W-:-:S05]  /*ffe0*/  FFMA R13, R54, UR11, R13 ;  /* 0x0000000b360d7c23 */ /* 0x000fca000800000d */
[----:B------:R-:W-:-:S04]  /*fff0*/  F2FP.F16.F32.PACK_AB R13, RZ, R13 ;  /* 0x0000000dff0d723e */ /* 0x000fc800000000ff */
[----:B------:R-:W-:Y:S01]  /*10000*/  PRMT R14, R13, 0x7610, R14 ;  /* 0x000076100d0e7816 */ /* 0x000fe2000000000e */
[----:B------:R-:W-:-:S05]  /*10010*/  @P2 IMAD.MOV.U32 R13, RZ, RZ, R11 ;  /* 0x000000ffff0d2224 */ /* 0x000fca00078e000b */
[----:B------:R0:W-:Y:S01]  /*10020*/  @P2 STG.E.U16 desc[UR20][R12.64+0x70], R14 ;  /* 0x0000700e0c002986 */ /* 0x0001e2000c101514 */
[----:B------:R-:W-:Y:S05]  /*10030*/  @!P3 BRA `(.L_x_463) ;  /* 0x000000000004b947 */ /* 0x000fea0003800000 */
[----:B------:R0:W5:Y:S02]  /*10040*/  LDG.E.LTC128B.U16 R15, desc[UR20][R8.64+0x72] ;  /* 0x00007214080f7981 */ /* 0x000164000c1e1520 */
.L_x_463:
[----:B------:R-:W-:Y:S05]  /*10050*/  BSYNC B0 ;  /* 0x0000000000007941 */ /* 0x000fea0003800000 */
.L_x_462:
        /* <DEDUP_REMOVED lines=12> */
.L_x_465:
[----:B------:R-:W-:Y:S05]  /*10120*/  BSYNC B0 ;  /* 0x0000000000007941 */ /* 0x000fea0003800000 */
.L_x_464:
        /* <DEDUP_REMOVED lines=12> */
.L_x_467:
[----:B------:R-:W-:Y:S05]  /*101f0*/  BSYNC B0 ;  /* 0x0000000000007941 */ /* 0x000fea0003800000 */
.L_x_466:
        /* <DEDUP_REMOVED lines=12> */
.L_x_469:
[----:B------:R-:W-:Y:S05]  /*102c0*/  BSYNC B0 ;  /* 0x0000000000007941 */ /* 0x000fea0003800000 */
.L_x_468:
        /* <DEDUP_REMOVED lines=12> */
.L_x_471:
[----:B------:R-:W-:Y:S05]  /*10390*/  BSYNC B0 ;  /* 0x0000000000007941 */ /* 0x000fea0003800000 */
.L_x_470:
        /* <DEDUP_REMOVED lines=12> */
.L_x_473:
[----:B------:R-:W-:Y:S05]  /*10460*/  BSYNC B0 ;  /* 0x0000000000007941 */ /* 0x000fea0003800000 */
.L_x_472:
        /* <DEDUP_REMOVED lines=12> */
.L_x_475:
[----:B------:R-:W-:Y:S05]  /*10530*/  BSYNC B0 ;  /* 0x0000000000007941 */ /* 0x000fea0003800000 */
.L_x_474:
        /* <DEDUP_REMOVED lines=12> */
.L_x_477:
[----:B------:R-:W-:Y:S05]  /*10600*/  BSYNC B0 ;  /* 0x0000000000007941 */ /* 0x000fea0003800000 */
.L_x_476:
        /* <DEDUP_REMOVED lines=12> */
.L_x_479:
[----:B------:R-:W-:Y:S05]  /*106d0*/  BSYNC B0 ;  /* 0x0000000000007941 */ /* 0x000fea0003800000 */
.L_x_478:
        /* <DEDUP_REMOVED lines=12> */
.L_x_481:
[----:B------:R-:W-:Y:S05]  /*107a0*/  BSYNC B0 ;  /* 0x0000000000007941 */ /* 0x000fea0003800000 */
.L_x_480:
        /* <DEDUP_REMOVED lines=12> */
.L_x_483:
[----:B------:R-:W-:Y:S05]  /*10870*/  BSYNC B0 ;  /* 0x0000000000007941 */ /* 0x000fea0003800000 */
.L_x_482:
        /* <DEDUP_REMOVED lines=12> */
.L_x_485:
[----:B------:R-:W-:Y:S05]  /*10940*/  BSYNC B0 ;  /* 0x0000000000007941 */ /* 0x000fea0003800000 */
.L_x_484:
        /* <DEDUP_REMOVED lines=12> */
.L_x_487:
[----:B------:R-:W-:Y:S05]  /*10a10*/  BSYNC B0 ;  /* 0x0000000000007941 */ /* 0x000fea0003800000 */
.L_x_486:
        /* <DEDUP_REMOVED lines=12> */
.L_x_489:
[----:B------:R-:W-:Y:S05]  /*10ae0*/  BSYNC B0 ;  /* 0x0000000000007941 */ /* 0x000fea0003800000 */
.L_x_488:
        /* <DEDUP_REMOVED lines=12> */
.L_x_491:
[----:B------:R-:W-:Y:S05]  /*10bb0*/  BSYNC B0 ;  /* 0x0000000000007941 */ /* 0x000fea0003800000 */
.L_x_490:
        /* <DEDUP_REMOVED lines=12> */
.L_x_493:
[----:B------:R-:W-:Y:S05]  /*10c80*/  BSYNC B0 ;  /* 0x0000000000007941 */ /* 0x000fea0003800000 */
.L_x_492:
        /* <DEDUP_REMOVED lines=12> */
.L_x_495:
[----:B------:R-:W-:Y:S05]  /*10d50*/  BSYNC B0 ;  /* 0x0000000000007941 */ /* 0x000fea0003800000 */
.L_x_494:
        /* <DEDUP_REMOVED lines=12> */
.L_x_497:
[----:B------:R-:W-:Y:S05]  /*10e20*/  BSYNC B0 ;  /* 0x0000000000007941 */ /* 0x000fea0003800000 */
.L_x_496:
        /* <DEDUP_REMOVED lines=12> */
.L_x_499:
[----:B------:R-:W-:Y:S05]  /*10ef0*/  BSYNC B0 ;  /* 0x0000000000007941 */ /* 0x000fea0003800000 */
.L_x_498:
        /* <DEDUP_REMOVED lines=12> */
.L_x_501:
[----:B------:R-:W-:Y:S05]  /*10fc0*/  BSYNC B0 ;  /* 0x0000000000007941 */ /* 0x000fea0003800000 */
.L_x_500:
        /* <DEDUP_REMOVED lines=12> */
.L_x_503:
[----:B------:R-:W-:Y:S05]  /*11090*/  BSYNC B0 ;  /* 0x0000000000007941 */ /* 0x000fea0003800000 */
.L_x_502:
        /* <DEDUP_REMOVED lines=12> */
.L_x_505:
[----:B------:R-:W-:Y:S05]  /*11160*/  BSYNC B0 ;  /* 0x0000000000007941 */ /* 0x000fea0003800000 */
.L_x_504:
        /* <DEDUP_REMOVED lines=12> */
.L_x_507:
[----:B------:R-:W-:Y:S05]  /*11230*/  BSYNC B0 ;  /* 0x0000000000007941 */ /* 0x000fea0003800000 */
.L_x_506:
        /* <DEDUP_REMOVED lines=12> */
.L_x_509:
[----:B------:R-:W-:Y:S05]  /*11300*/  BSYNC B0 ;  /* 0x0000000000007941 */ /* 0x000fea0003800000 */
.L_x_508:
        /* <DEDUP_REMOVED lines=12> */
.L_x_511:
[----:B------:R-:W-:Y:S05]  /*113d0*/  BSYNC B0 ;  /* 0x0000000000007941 */ /* 0x000fea0003800000 */
.L_x_510:
        /* <DEDUP_REMOVED lines=12> */
.L_x_513:
[----:B------:R-:W-:Y:S05]  /*114a0*/  BSYNC B0 ;  /* 0x0000000000007941 */ /* 0x000fea0003800000 */
.L_x_512:
        /* <DEDUP_REMOVED lines=12> */
.L_x_515:
[----:B------:R-:W-:Y:S05]  /*11570*/  BSYNC B0 ;  /* 0x0000000000007941 */ /* 0x000fea0003800000 */
.L_x_514:
        /* <DEDUP_REMOVED lines=12> */
.L_x_517:
[----:B------:R-:W-:Y:S05]  /*11640*/  BSYNC B0 ;  /* 0x0000000000007941 */ /* 0x000fea0003800000 */
.L_x_516:
        /* <DEDUP_REMOVED lines=12> */
.L_x_519:
[----:B------:R-:W-:Y:S05]  /*11710*/  BSYNC B0 ;  /* 0x0000000000007941 */ /* 0x000fea0003800000 */
.L_x_518:
        /* <DEDUP_REMOVED lines=12> */
.L_x_521:
[----:B------:R-:W-:Y:S05]  /*117e0*/  BSYNC B0 ;  /* 0x0000000000007941 */ /* 0x000fea0003800000 */
.L_x_520:
        /* <DEDUP_REMOVED lines=12> */
.L_x_523:
[----:B------:R-:W-:Y:S05]  /*118b0*/  BSYNC B0 ;  /* 0x0000000000007941 */ /* 0x000fea0003800000 */
.L_x_522:
[----:B01--45:R-:W-:Y:S01]  /*118c0*/  HADD2.F32 R4, -RZ, R15.H0_H0 ;  /* 0x2000000fff047230 */ /* 0x033fe20000004100 */
[----:B------:R-:W-:Y:S01]  /*118d0*/  ISETP.GT.AND P2, PT, R0, 0x78, P1 ;  /* 0x000000780000780c */ /* 0x000fe20000f44270 */
[----:B------:R-:W-:Y:S01]  /*118e0*/  @P0 IMAD.MOV.U32 R6, RZ, RZ, R2 ;  /* 0x000000ffff060224 */ /* 0x000fe200078e0002 */
[----:B------:R-:W-:Y:S02]  /*118f0*/  BSSY B0, `(.L_x_524) ;  /* 0x0000007000007945 */ /* 0x000fe40003800000 */
[----:B------:R-:W-:-:S04]  /*11900*/  FMUL R4, R4, UR22 ;  /* 0x0000001604047c20 */ /* 0x000fc80008400000 */
[----:B------:R-:W-:-:S05]  /*11910*/  FFMA R4, R85, UR11, R4 ;  /* 0x0000000b55047c23 */ /* 0x000fca0008000004 */
[----:B------:R-:W-:-:S05]  /*11920*/  F2FP.F16.F32.PACK_AB R4, RZ, R4 ;  /* 0x00000004ff04723e */ /* 0x000fca00000000ff */
[----:B------:R0:W-:Y:S01]  /*11930*/  @P0 STG.E.U16 desc[UR20][R6.64+0xf2], R4 ;  /* 0x0000f20406000986 */ /* 0x0001e2000c101514 */
[----:B------:R-:W-:Y:S05]  /*11940*/  @!P2 BRA `(.L_x_525) ;  /* 0x000000000004a947 */ /* 0x000fea0003800000 */
[----:B------:R1:W5:Y:S02]  /*11950*/  LDG.E.LTC128B.U16 R15, desc[UR20][R8.64+0xf0] ;  /* 0x0000f014080f7981 */ /* 0x000364000c1e1520 */
.L_x_525:
[----:B------:R-:W-:Y:S05]  /*11960*/  BSYNC B0 ;  /* 0x0000000000007941 */ /* 0x000fea0003800000 */
.L_x_524:
[----:B0----5:R-:W-:Y:S01]  /*11970*/  HADD2.F32 R4, -RZ, R15.H0_H0 ;  /* 0x2000000fff047230 */ /* 0x021fe20000004100 */
[----:B------:R-:W-:Y:S01]  /*11980*/  ISETP.GT.AND P1, PT, R0, 0x79, P1 ;  /* 0x000000790000780c */ /* 0x000fe20000f24270 */
[----:B------:R-:W-:Y:S03]  /*11990*/  BSSY B0, `(.L_x_526) ;  /* 0x000000a000007945 */ /* 0x000fe60003800000 */
[----:B------:R-:W-:Y:S01]  /*119a0*/  FMUL R5, R4, UR22 ;  /* 0x0000001604057c20 */ /* 0x000fe20008400000 */
[----:B------:R-:W-:-:S03]  /*119b0*/  VIADD R4, R2, UR8 ;  /* 0x0000000802047c36 */ /* 0x000fc60008000000 */
[----:B------:R-:W-:-:S05]  /*119c0*/  FFMA R5, R86, UR11, R5 ;  /* 0x0000000b56057c23 */ /* 0x000fca0008000005 */
[----:B------:R-:W-:-:S04]  /*119d0*/  F2FP.F16.F32.PACK_AB R5, RZ, R5 ;  /* 0x00000005ff05723e */ /* 0x000fc800000000ff */
[----:B------:R-:W-:Y:S02]  /*119e0*/  PRMT R0, R5, 0x7610, R0 ;  /* 0x0000761005007816 */ /* 0x000fe40000000000 */
[----:B------:R-:W-:-:S05]  /*119f0*/  @P2 MOV R5, R11 ;  /* 0x0000000b00052202 */ /* 0x000fca0000000f00 */
[----:B------:R0:W-:Y:S01]  /*11a00*/  @P2 STG.E.U16 desc[UR20][R4.64+0xf0], R0 ;  /* 0x0000f00004002986 */ /* 0x0001e2000c101514 */
[----:B------:R-:W-:Y:S05]  /*11a10*/  @!P1 BRA `(.L_x_527) ;  /* 0x0000000000049947 */ /* 0x000fea0003800000 */
[----:B------:R4:W5:Y:S02]  /*11a20*/  LDG.E.LTC128B.U16 R15, desc[UR20][R8.64+0xf2] ;  /* 0x0000f214080f7981 */ /* 0x000964000c1e1520 */
.L_x_527:
[----:B------:R-:W-:Y:S05]  /*11a30*/  BSYNC B0 ;  /* 0x0000000000007941 */ /* 0x000fea0003800000 */
.L_x_526:
[----:B-----5:R-:W-:Y:S02]  /*11a40*/  HADD2.F32 R15, -RZ, R15.H0_H0 ;  /* 0x2000000fff0f7230 */ /* 0x020fe40000004100 */
[----:B------:R-:W-:-:S03]  /*11a50*/  VIADD R2, R2, UR8 ;  /* 0x0000000802027c36 */ /* 0x000fc60008000000 */
[----:B0-----:R-:W-:-:S04]  /*11a60*/  FMUL R0, R15, UR22 ;  /* 0x000000160f007c20 */ /* 0x001fc80008400000 */
[----:B------:R-:W-:Y:S01]  /*11a70*/  FFMA R0, R87, UR11, R0 ;  /* 0x0000000b57007c23 */ /* 0x000fe20008000000 */
[----:B------:R-:W-:Y:S06]  /*11a80*/  @!P1 EXIT ;  /* 0x000000000000994d */ /* 0x000fec0003800000 */
[----:B------:R-:W-:Y:S01]  /*11a90*/  F2FP.F16.F32.PACK_AB R0, RZ, R0 ;  /* 0x00000000ff00723e */ /* 0x000fe200000000ff */
[----:B------:R-:W-:-:S05]  /*11aa0*/  IMAD.MOV.U32 R3, RZ, RZ, R11 ;  /* 0x000000ffff037224 */ /* 0x000fca00078e000b */
[----:B------:R-:W-:Y:S01]  /*11ab0*/  STG.E.U16 desc[UR20][R2.64+0xf2], R0 ;  /* 0x0000f20002007986 */ /* 0x000fe2000c101514 */
[----:B------:R-:W-:Y:S05]  /*11ac0*/  EXIT ;  /* 0x000000000000794d */ /* 0x000fea0003800000 */
.L_x_25:
[----:B------:R-:W2:Y:S01]  /*11ad0*/  LDL.LU R7, [R1+0x8] ;  /* 0x0000080001077983 */ /* 0x000ea20000300800 */
[----:B------:R-:W-:-:S03]  /*11ae0*/  ULDC.64 UR6, c[0x0][0x650] ;  /* 0x0001940000067ab9 */ /* 0x000fc60000000a00 */
[----:B------:R-:W3:Y:S04]  /*11af0*/  LDL.LU R6, [R1+0xc] ;  /* 0x00000c0001067983 */ /* 0x000ee80000300800 */
[----:B------:R-:W4:Y:S04]  /*11b00*/  LDL.LU R8, [R1+0x18] ;  /* 0x0000180001087983 */ /* 0x000f280000300800 */
[----:B------:R-:W5:Y:S04]  /*11b10*/  LDL.LU R252, [R1+0x4c] ;  /* 0x00004c0001fc7983 */ /* 0x000f680000300800 */
        /* <DEDUP_REMOVED lines=35> */
[----:B------:R-:W5:Y:S01]  /*11d50*/  LDL.LU R232, [R1+0xdc] ;  /* 0x0000dc0001e87983 */ /* 0x000f620000300800 */
[----:B------:R-:W-:-:S03]  /*11d60*/  LEA R2, P2, R4, UR6, 0x1 ;  /* 0x0000000604027c11 */ /* 0x000fc6000f8408ff */
[----:B------:R-:W5:Y:S04]  /*11d70*/  LDL.LU R231, [R1+0xe0] ;  /* 0x0000e00001e77983 */ /* 0x000f680000300800 */
[----:B------:R-:W5:Y:S04]  /*11d80*/  LDL.LU R233, [R1+0xe4] ;  /* 0x0000e40001e97983 */ /* 0x000f680000300800 */
[----:B------:R-:W5:Y:S04]  /*11d90*/  LDL.LU R234, [R1+0xe8] ;  /* 0x0000e80001ea7983 */ /* 0x000f680000300800 */
[----:B------:R-:W5:Y:S01]  /*11da0*/  LDL.LU R235, [R1+0xec] ;  /* 0x0000ec0001eb7983 */ /* 0x000f620000300800 */
[----:B------:R-:W-:-:S03]  /*11db0*/  LEA.HI.X R3, R4, UR7, R3, 0x1, P2 ;  /* 0x0000000704037c11 */ /* 0x000fc600090f0c03 */
[----:B------:R-:W5:Y:S04]  /*11dc0*/  LDL.LU R236, [R1+0xf0] ;  /* 0x0000f00001ec7983 */ /* 0x000f680000300800 */
[----:B------:R-:W5:Y:S04]  /*11dd0*/  LDL.LU R237, [R1+0xf4] ;  /* 0x0000f40001ed7983 */ /* 0x000f680000300800 */
[----:B------:R-:W5:Y:S04]  /*11de0*/  LDL.LU R238, [R1+0xf8] ;  /* 0x0000f80001ee7983 */ /* 0x000f680000300800 */
[----:B------:R-:W5:Y:S04]  /*11df0*/  LDL.LU R239, [R1+0xfc] ;  /* 0x0000fc0001ef7983 */ /* 0x000f680000300800 */
[----:B------:R-:W4:Y:S04]  /*11e00*/  LDL.LU R4, [R1+0x4] ;  /* 0x0000040001047983 */ /* 0x000f280000300800 */
[----:B------:R-:W5:Y:S01]  /*11e10*/  LDL.LU R5, [R1] ;  /* 0x0000000001057983 */ /* 0x000f620000300800 */
[----:B------:R-:W-:Y:S01]  /*11e20*/  ISETP.GT.AND P2, PT, R0, 0x1, P0 ;  /* 0x000000010000780c */ /* 0x000fe20000744270 */
[----:B------:R-:W-:-:S02]  /*11e30*/  USHF.L.U32 UR9, UR4, 0x1, URZ ;  /* 0x0000000104097899 */ /* 0x000fc4000800063f */
[----:B------:R-:W-:Y:S01]  /*11e40*/  USHF.L.U64.HI UR8, UR4, 0x1, UR5 ;  /* 0x0000000104087899 */ /* 0x000fe20008010205 */
[----:B--2---:R-:W-:Y:S01]  /*11e50*/  FMUL R7, R7, UR11 ;  /* 0x0000000b07077c20 */ /* 0x004fe20008400000 */
[----:B---3--:R-:W-:-:S04]  /*11e60*/  FMUL R6, R6, UR11 ;  /* 0x0000000b06067c20 */ /* 0x008fc80008400000 */
[----:B------:R-:W-:Y:S02]  /*11e70*/  F2FP.F16.F32.PACK_AB R7, RZ, R7 ;  /* 0x00000007ff07723e */ /* 0x000fe400000000ff */
[----:B------:R-:W-:Y:S01]  /*11e80*/  F2FP.F16.F32.PACK_AB R6, RZ, R6 ;  /* 0x00000006ff06723e */ /* 0x000fe200000000ff */
[----:B----4-:R-:W-:Y:S01]  /*11e90*/  FMUL R4, R4, UR11 ;  /* 0x0000000b04047c20 */ /* 0x010fe20008400000 */
[----:B-----5:R-:W-:-:S04]  /*11ea0*/  FMUL R5, R5, UR11 ;  /* 0x0000000b05057c20 */ /* 0x020fc80008400000 */
[----:B------:R-:W-:Y:S02]  /*11eb0*/  F2FP.F16.F32.PACK_AB R4, RZ, R4 ;  /* 0x00000004ff04723e */ /* 0x000fe400000000ff */
[----:B------:R-:W-:-:S03]  /*11ec0*/  F2FP.F16.F32.PACK_AB R5, RZ, R5 ;  /* 0x00000005ff05723e */ /* 0x000fc600000000ff */
[----:B------:R1:W-:Y:S04]  /*11ed0*/  @P2 STG.E.U16 desc[UR20][R2.64+0x2], R4 ;  /* 0x0000020402002986 */ /* 0x0003e8000c101514 */
[----:B------:R2:W-:Y:S01]  /*11ee0*/  @P1 STG.E.U16 desc[UR20][R2.64], R5 ;  /* 0x0000000502001986 */ /* 0x0005e2000c101514 */
[----:B------:R-:W-:-:S04]  /*11ef0*/  ISETP.GT.AND P1, PT, R14, 0x8, PT ;  /* 0x000000080e00780c */ /* 0x000fc80003f24270 */
[----:B------:R-:W-:Y:S02]  /*11f00*/  ISETP.GT.AND P2, PT, R0, RZ, P1 ;  /* 0x000000ff0000720c */ /* 0x000fe40000f44270 */
[----:B-1----:R-:W-:-:S04]  /*11f10*/  IADD3 R4, P3, R2, UR9, RZ ;  /* 0x0000000902047c10 */ /* 0x002fc8000ff7e0ff */
[----:B--2---:R-:W-:-:S07]  /*11f20*/  IADD3.X R5, R3, UR8, RZ, P3, !PT ;  /* 0x0000000803057c10 */ /* 0x004fce0009ffe4ff */
[----:B------:R1:W-:Y:S01]  /*11f30*/  @P2 STG.E.U16 desc[UR20][R4.64], R7 ;  /* 0x0000000704002986 */ /* 0x0003e2000c101514 */
[----:B------:R-:W-:-:S03]  /*11f40*/  ISETP.GT.AND P2, PT, R0, 0x1, P1 ;  /* 0x000000010000780c */ /* 0x000fc60000f44270 */
[----:B-1----:R-:W2:Y:S10]  /*11f50*/  LDL.LU R7, [R1+0x14] ;  /* 0x0000140001077983 */ /* 0x002eb40000300800 */
[----:B------:R1:W-:Y:S04]  /*11f60*/  @P2 STG.E.U16 desc[UR20][R4.64+0x2], R6 ;  /* 0x0000020604002986 */ /* 0x0003e8000c101514 */
[----:B-1----:R-:W3:Y:S01]  /*11f70*/  LDL.LU R6, [R1+0x10] ;  /* 0x0000100001067983 */ /* 0x002ee20000300800 */
[----:B------:R-:W-:Y:S01]  /*11f80*/  ISETP.GT.AND P2, PT, R0, 0x8, P0 ;  /* 0x000000080000780c */ /* 0x000fe20000744270 */
[----:B------:R-:W-:Y:S01]  /*11f90*/  FMUL R8, R8, UR11 ;  /* 0x0000000b08087c20 */ /* 0x000fe20008400000 */
[----:B------:R-:W-:-:S02]  /*11fa0*/  ISETP.GT.AND P3, PT, R0, 0x9, P0 ;  /* 0x000000090000780c */ /* 0x000fc40000764270 */
[----:B------:R-:W-:Y:S01]  /*11fb0*/  ISETP.GT.AND P4, PT, R0, 0x8, P1 ;  /* 0x000000080000780c */ /* 0x000fe20000f84270 */
[----:B--2---:R-:W-:-:S05]  /*11fc0*/  FMUL R7, R7, UR11 ;  /* 0x0000000b07077c20 */ /* 0x004fca0008400000 */
[----:B------:R-:W-:Y:S01]  /*11fd0*/  F2FP.F16.F32.PACK_AB R7, RZ, R7 ;  /* 0x00000007ff07723e */ /* 0x000fe200000000ff */
[----:B---3--:R-:W-:-:S05]  /*11fe0*/  FMUL R6, R6, UR11 ;  /* 0x0000000b06067c20 */ /* 0x008fca0008400000 */
[----:B------:R-:W-:-:S04]  /*11ff0*/  F2FP.F16.F32.PACK_AB R6, RZ, R6 ;  /* 0x00000006ff06723e */ /* 0x000fc800000000ff */
[----:B------:R-:W-:Y:S02]  /*12000*/  PRMT R9, R6, 0x7610, R9 ;  /* 0x0000761006097816 */ /* 0x000fe40000000009 */
[----:B------:R-:W-:Y:S01]  /*12010*/  F2FP.F16.F32.PACK_AB R6, RZ, R8 ;  /* 0x00000008ff06723e */ /* 0x000fe200000000ff */
[----:B------:R1:W-:Y:S04]  /*12020*/  @P3 STG.E.U16 desc[UR20][R2.64+0x12], R7 ;  /* 0x0000120702003986 */ /* 0x0003e8000c101514 */
[----:B------:R-:W2:Y:S04]  /*12030*/  LDL.LU R8, [R1+0x28] ;  /* 0x0000280001087983 */ /* 0x000ea80000300800 */
[----:B------:R-:W-:Y:S04]  /*12040*/  @P2 STG.E.U16 desc[UR20][R2.64+0x10], R9 ;  /* 0x0000100902002986 */ /* 0x000fe8000c101514 */
[----:B-1----:R-:W3:Y:S04]  /*12050*/  LDL.LU R7, [R1+0x24] ;  /* 0x0000240001077983 */ /* 0x002ee80000300800 */
[----:B------:R1:W-:Y:S04]  /*12060*/  @P4 STG.E.U16 desc[UR20][R4.64+0x10], R6 ;  /* 0x0000100604004986 */ /* 0x0003e8000c101514 */
[----:B-1----:R-:W4:Y:S01]  /*12070*/  LDL.LU R6, [R1+0x1c] ;  /* 0x00001c0001067983 */ /* 0x002f220000300800 */
[----:B------:R-:W-:Y:S01]  /*12080*/  ISETP.GT.AND P2, PT, R0, 0x9, P1 ;  /* 0x000000090000780c */ /* 0x000fe20000f44270 */
[----:B----4-:R-:W-:-:S05]  /*12090*/  FMUL R6, R6, UR11 ;  /* 0x0000000b06067c20 */ /* 0x010fca0008400000 */
[----:B------:R-:W-:-:S07]  /*120a0*/  F2FP.F16.F32.PACK_AB R6, RZ, R6 ;  /* 0x00000006ff06723e */ /* 0x000fce00000000ff */
[----:B------:R1:W-:Y:S04]  /*120b0*/  @P2 STG.E.U16 desc[UR20][R4.64+0x12], R6 ;  /* 0x0000120604002986 */ /* 0x0003e8000c101514 */
[----:B-1----:R-:W4:Y:S01]  /*120c0*/  LDL.LU R6, [R1+0x20] ;  /* 0x0000200001067983 */ /* 0x002f220000300800 */
[----:B--2---:R-:W-:Y:S01]  /*120d0*/  FMUL R8, R8, UR11 ;  /* 0x0000000b08087c20 */ /* 0x004fe20008400000 */
[C---:B------:R-:W-:Y:S01]  /*120e0*/  ISETP.GT.AND P2, PT, R0.reuse, 0x10, P0 ;  /* 0x000000100000780c */ /* 0x040fe20000744270 */
[----:B---3--:R-:W-:Y:S01]  /*120f0*/  FMUL R7, R7, UR11 ;  /* 0x0000000b07077c20 */ /* 0x008fe20008400000 */
[C---:B------:R-:W-:Y:S02]  /*12100*/  ISETP.GT.AND P3, PT, R0.reuse, 0x11, P0 ;  /* 0x000000110000780c */ /* 0x040fe40000764270 */
[----:B------:R-:W-:-:S02]  /*12110*/  ISETP.GT.AND P4, PT, R0, 0x10, P1 ;  /* 0x000000100000780c */ /* 0x000fc40000f84270 */
[----:B------:R-:W-:Y:S01]  /*12120*/  F2FP.F16.F32.PACK_AB R7, RZ, R7 ;  /* 0x00000007ff07723e */ /* 0x000fe200000000ff */
[----:B----4-:R-:W-:-:S05]  /*12130*/  FMUL R6, R6, UR11 ;  /* 0x0000000b06067c20 */ /* 0x010fca0008400000 */
[----:B------:R-:W-:-:S04]  /*12140*/  F2FP.F16.F32.PACK_AB R6, RZ, R6 ;  /* 0x00000006ff06723e */ /* 0x000fc800000000ff */
[----:B------:R-:W-:Y:S02]  /*12150*/  PRMT R9, R6, 0x7610, R9 ;  /* 0x0000761006097816 */ /* 0x000fe40000000009 */
[----:B------:R-:W-:Y:S02]  /*12160*/  F2FP.F16.F32.PACK_AB R6, RZ, R8 ;  /* 0x00000008ff06723e */ /* 0x000fe400000000ff */
[----:B------:R-:W2:Y:S04]  /*12170*/  LDL.LU R8, [R1+0x2c] ;  /* 0x00002c0001087983 */ /* 0x000ea80000300800 */
[----:B------:R1:W-:Y:S01]  /*12180*/  @P2 STG.E.U16 desc[UR20][R2.64+0x20], R9 ;  /* 0x0000200902002986 */ /* 0x0003e2000c101514 */
[----:B------:R-:W-:-:S03]  /*12190*/  ISETP.GT.AND P2, PT, R0, 0x11, P1 ;  /* 0x000000110000780c */ /* 0x000fc60000f44270 */
[----:B------:R-:W-:Y:S04]  /*121a0*/  @P3 STG.E.U16 desc[UR20][R2.64+0x22], R7 ;  /* 0x0000220702003986 */ /* 0x000fe8000c101514 */
[----:B------:R3:W-:Y:S04]  /*121b0*/  @P4 STG.E.U16 desc[UR20][R4.64+0x20], R6 ;  /* 0x0000200604004986 */ /* 0x0007e8000c101514 */
[----:B-1----:R-:W4:Y:S01]  /*121c0*/  LDL.LU R9, [R1+0x34] ;  /* 0x0000340001097983 */ /* 0x002f220000300800 */
[----:B--2---:R-:W-:-:S05]  /*121d0*/  FMUL R8, R8, UR11 ;  /* 0x0000000b08087c20 */ /* 0x004fca0008400000 */
[----:B------:R-:W-:-:S04]  /*121e0*/  F2FP.F16.F32.PACK_AB R8, RZ, R8 ;  /* 0x00000008ff08723e */ /* 0x000fc800000000ff */
[----:B---3--:R-:W-:Y:S02]  /*121f0*/  PRMT R6, R8, 0x7610, R6 ;  /* 0x0000761008067816 */ /* 0x008fe40000000006 */
[----:B------:R-:W2:Y:S04]  /*12200*/  LDL.LU R8, [R1+0x30] ;  /* 0x0000300001087983 */ /* 0x000ea80000300800 */
[----:B------:R1:W-:Y:S04]  /*12210*/  @P2 STG.E.U16 desc[UR20][R4.64+0x22], R6 ;  /* 0x0000220604002986 */ /* 0x0003e8000c101514 */
[----:B-1----:R-:W3:Y:S01]  /*12220*/  LDL.LU R6, [R1+0x3c] ;  /* 0x00003c0001067983 */ /* 0x002ee20000300800 */
[----:B------:R-:W-:Y:S01]  /*12230*/  ISETP.GT.AND P2, PT, R0, 0x18, P0 ;  /* 0x000000180000780c */ /* 0x000fe20000744270 */
[----:B----4-:R-:W-:Y:S01]  /*12240*/  FMUL R9, R9, UR11 ;  /* 0x0000000b09097c20 */ /* 0x010fe20008400000 */
[----:B--2---:R-:W-:-:S05]  /*12250*/  FMUL R8, R8, UR11 ;  /* 0x0000000b08087c20 */ /* 0x004fca0008400000 */
[----:B------:R-:W-:Y:S02]  /*12260*/  F2FP.F16.F32.PACK_AB R7, RZ, R8 ;  /* 0x00000008ff07723e */ /* 0x000fe400000000ff */
[----:B------:R-:W-:Y:S02]  /*12270*/  F2FP.F16.F32.PACK_AB R8, RZ, R9 ;  /* 0x00000009ff08723e */ /* 0x000fe400000000ff */
[----:B------:R-:W2:Y:S01]  /*12280*/  LDL.LU R9, [R1+0x38] ;  /* 0x0000380001097983 */ /* 0x000ea20000300800 */
[C---:B------:R-:W-:Y:S02]  /*12290*/  ISETP.GT.AND P3, PT, R0.reuse, 0x19, P0 ;  /* 0x000000190000780c */ /* 0x040fe40000764270 */
[----:B------:R-:W-:Y:S01]  /*122a0*/  ISETP.GT.AND P4, PT, R0, 0x18, P1 ;  /* 0x000000180000780c */ /* 0x000fe20000f84270 */
[----:B------:R1:W-:Y:S01]  /*122b0*/  @P2 STG.E.U16 desc[UR20][R2.64+0x30], R7 ;  /* 0x0000300702002986 */ /* 0x0003e2000c101514 */
[----:B---3--:R-:W-:-:S05]  /*122c0*/  FMUL R6, R6, UR11 ;  /* 0x0000000b06067c20 */ /* 0x008fca0008400000 */
[----:B------:R-:W-:Y:S01]  /*122d0*/  F2FP.F16.F32.PACK_AB R6, RZ, R6 ;  /* 0x00000006ff06723e */ /* 0x000fe200000000ff */
[----:B-1----:R-:W3:Y:S03]  /*122e0*/  LDL.LU R7, [R1+0x44] ;  /* 0x0000440001077983 */ /* 0x002ee60000300800 */
[----:B------:R-:W-:Y:S02]  /*122f0*/  PRMT R10, R6, 0x7610, R10 ;  /* 0x00007610060a7816 */ /* 0x000fe4000000000a */
[----:B------:R-:W4:Y:S04]  /*12300*/  LDL.LU R6, [R1+0x40] ;  /* 0x0000400001067983 */ /* 0x000f280000300800 */
[----:B------:R1:W-:Y:S01]  /*12310*/  @P3 STG.E.U16 desc[UR20][R2.64+0x32], R8 ;  /* 0x0000320802003986 */ /* 0x0003e2000c101514 */
[----:B------:R-:W-:-:S02]  /*12320*/  ISETP.GT.AND P2, PT, R0, 0x19, P1 ;  /* 0x000000190000780c */ /* 0x000fc40000f44270 */
[----:B------:R-:W-:Y:S01]  /*12330*/  ISETP.GT.AND P5, PT, R0, 0x30, P1 ;  /* 0x000000300000780c */ /* 0x000fe20000fa4270 */
[----:B------:R-:W-:Y:S01]  /*12340*/  FMUL R12, R12, UR11 ;  /* 0x0000000b0c0c7c20 */ /* 0x000fe20008400000 */
        /* <DEDUP_REMOVED lines=31> */
[----:B------:R-:W-:-:S02]  /*12540*/  USHF.L.U32 UR6, UR14, 0x6, URZ ;  /* 0x000000060e067899 */ /* 0x000fc4000800063f */
[----:B------:R-:W-:Y:S01]  /*12550*/  USHF.L.U64.HI UR7, UR14, 0x6, UR15 ;  /* 0x000000060e077899 */ /* 0x000fe2000801020f */
[----:B------:R-:W-:Y:S01]  /*12560*/  FMUL R152, R152, UR11 ;  /* 0x0000000b98987c20 */ /* 0x000fe20008400000 */
[----:B------:R-:W-:Y:S01]  /*12570*/  FMUL R153, R153, UR11 ;  /* 0x0000000b99997c20 */ /* 0x000fe20008400000 */
[----:B------:R-:W-:Y:S01]  /*12580*/  FMUL R154, R154, UR11 ;  /* 0x0000000b9a9a7c20 */ /* 0x000fe20008400000 */
[----:B------:R-:W-:Y:S01]  /*12590*/  FMUL R155, R155, UR11 ;  /* 0x0000000b9b9b7c20 */ /* 0x000fe20008400000 */
[----:B--2---:R-:W-:-:S05]  /*125a0*/  FMUL R9, R9, UR11 ;  /* 0x0000000b09097c20 */ /* 0x004fca0008400000 */
[----:B------:R-:W-:Y:S01]  /*125b0*/  F2FP.F16.F32.PACK_AB R9, RZ, R9 ;  /* 0x00000009ff09723e */ /* 0x000fe200000000ff */
[----:B----4-:R-:W-:-:S05]  /*125c0*/  FMUL R6, R6, UR11 ;  /* 0x0000000b06067c20 */ /* 0x010fca0008400000 */
[----:B-1----:R-:W-:Y:S02]  /*125d0*/  F2FP.F16.F32.PACK_AB R8, RZ, R6 ;  /* 0x00000006ff08723e */ /* 0x002fe400000000ff */
[----:B------:R-:W2:Y:S04]  /*125e0*/  LDL.LU R6, [R1+0x48] ;  /* 0x0000480001067983 */ /* 0x000ea80000300800 */
[----:B------:R1:W-:Y:S04]  /*125f0*/  @P4 STG.E.U16 desc[UR20][R4.64+0x30], R9 ;  /* 0x0000300904004986 */ /* 0x0003e8000c101514 */
[----:B------:R-:W-:Y:S01]  /*12600*/  @P2 STG.E.U16 desc[UR20][R4.64+0x32], R10 ;  /* 0x0000320a04002986 */ /* 0x000fe2000c101514 */
[C---:B------:R-:W-:Y:S01]  /*12610*/  ISETP.GT.AND P2, PT, R0.reuse, 0x20, P0 ;  /* 0x000000200000780c */ /* 0x040fe20000744270 */
[----:B---3--:R-:W-:Y:S01]  /*12620*/  FMUL R7, R7, UR11 ;  /* 0x0000000b07077c20 */ /* 0x008fe20008400000 */
[----:B------:R-:W-:-:S02]  /*12630*/  ISETP.GT.AND P3, PT, R0, 0x21, P0 ;  /* 0x000000210000780c */ /* 0x000fc40000764270 */
[----:B------:R-:W-:Y:S02]  /*12640*/  ISETP.GT.AND P4, PT, R0, 0x20, P1 ;  /* 0x000000200000780c */ /* 0x000fe40000f84270 */
[----:B------:R-:W-:-:S07]  /*12650*/  F2FP.F16.F32.PACK_AB R7, RZ, R7 ;  /* 0x00000007ff07723e */ /* 0x000fce00000000ff */
[----:B------:R3:W-:Y:S01]  /*12660*/  @P2 STG.E.U16 desc[UR20][R2.64+0x40], R8 ;  /* 0x0000400802002986 */ /* 0x0007e2000c101514 */
[----:B------:R-:W-:Y:S02]  /*12670*/  ISETP.GT.AND P2, PT, R0, 0x21, P1 ;  /* 0x000000210000780c */ /* 0x000fe40000f44270 */
[----:B-1----:R-:W-:Y:S01]  /*12680*/  PRMT R9, R7, 0x7610, R9 ;  /* 0x0000761007097816 */ /* 0x002fe20000000009 */
[----:B------:R-:W-:-:S04]  /*12690*/  FMUL R7, R250, UR11 ;  /* 0x0000000bfa077c20 */ /* 0x000fc80008400000 */
[----:B------:R1:W-:Y:S01]  /*126a0*/  @P3 STG.E.U16 desc[UR20][R2.64+0x42], R9 ;  /* 0x0000420902003986 */ /* 0x0003e2000c101514 */
[----:B------:R-:W-:Y:S01]  /*126b0*/  ISETP.GT.AND P3, PT, R0, 0x29, P0 ;  /* 0x000000290000780c */ /* 0x000fe20000764270 */
[----:B---3--:R-:W-:Y:S01]  /*126c0*/  FMUL R8, R249, UR11 ;  /* 0x0000000bf9087c20 */ /* 0x008fe20008400000 */
[----:B------:R-:W-:-:S04]  /*126d0*/  F2FP.F16.F32.PACK_AB R7, RZ, R7 ;  /* 0x00000007ff07723e */ /* 0x000fc800000000ff */
[----:B------:R-:W-:Y:S02]  /*126e0*/  F2FP.F16.F32.PACK_AB R8, RZ, R8 ;  /* 0x00000008ff08723e */ /* 0x000fe400000000ff */
[----:B------:R-:W-:Y:S02]  /*126f0*/  PRMT R15, R7, 0x7610, R15 ;  /* 0x00007610070f7816 */ /* 0x000fe4000000000f */
[----:B------:R-:W-:Y:S01]  /*12700*/  PRMT R17, R8, 0x7610, R17 ;  /* 0x0000761008117816 */ /* 0x000fe20000000011 */
[----:B------:R-:W-:Y:S01]  /*12710*/  FMUL R7, R247, UR11 ;  /* 0x0000000bf7077c20 */ /* 0x000fe20008400000 */
[----:B------:R-:W-:-:S04]  /*12720*/  FMUL R8, R246, UR11 ;  /* 0x0000000bf6087c20 */ /* 0x000fc80008400000 */
[----:B------:R-:W-:Y:S02]  /*12730*/  F2FP.F16.F32.PACK_AB R7, RZ, R7 ;  /* 0x00000007ff07723e */ /* 0x000fe400000000ff */
[----:B------:R-:W-:Y:S01]  /*12740*/  F2FP.F16.F32.PACK_AB R8, RZ, R8 ;  /* 0x00000008ff08723e */ /* 0x000fe200000000ff */
[----:B-1----:R-:W-:Y:S01]  /*12750*/  FMUL R9, R245, UR11 ;  /* 0x0000000bf5097c20 */ /* 0x002fe20008400000 */
[----:B------:R-:W-:-:S04]  /*12760*/  F2FP.F16.F32.PACK_AB R12, RZ, R12 ;  /* 0x0000000cff0c723e */ /* 0x000fc800000000ff */
[----:B------:R-:W-:Y:S02]  /*12770*/  F2FP.F16.F32.PACK_AB R9, RZ, R9 ;  /* 0x00000009ff09723e */ /* 0x000fe400000000ff */
[----:B------:R-:W-:Y:S02]  /*12780*/  F2FP.F16.F32.PACK_AB R16, RZ, R16 ;  /* 0x00000010ff10723e */ /* 0x000fe400000000ff */
[----:B------:R-:W-:Y:S02]  /*12790*/  F2FP.F16.F32.PACK_AB R18, RZ, R18 ;  /* 0x00000012ff12723e */ /* 0x000fe400000000ff */
[----:B------:R-:W-:Y:S02]  /*127a0*/  F2FP.F16.F32.PACK_AB R20, RZ, R20 ;  /* 0x00000014ff14723e */ /* 0x000fe400000000ff */
[----:B------:R-:W-:Y:S02]  /*127b0*/  F2FP.F16.F32.PACK_AB R19, RZ, R19 ;  /* 0x00000013ff13723e */ /* 0x000fe400000000ff */
[----:B------:R-:W-:-:S02]  /*127c0*/  F2FP.F16.F32.PACK_AB R21, RZ, R21 ;  /* 0x00000015ff15723e */ /* 0x000fc400000000ff */
        /* <DEDUP_REMOVED lines=25> */
[----:B------:R-:W-:Y:S01]  /*12960*/  F2FP.F16.F32.PACK_AB R239, RZ, R239 ;  /* 0x000000efffef723e */ /* 0x000fe200000000ff */
[----:B--2---:R-:W-:-:S05]  /*12970*/  FMUL R6, R6, UR11 ;  /* 0x0000000b06067c20 */ /* 0x004fca0008400000 */
[----:B------:R-:W-:-:S04]  /*12980*/  F2FP.F16.F32.PACK_AB R6, RZ, R6 ;  /* 0x00000006ff06723e */ /* 0x000fc800000000ff */
[----:B------:R-:W-:Y:S01]  /*12990*/  PRMT R10, R6, 0x7610, R10 ;  /* 0x00007610060a7816 */ /* 0x000fe2000000000a */
[----:B------:R-:W-:-:S05]  /*129a0*/  FMUL R6, R252, UR11 ;  /* 0x0000000bfc067c20 */ /* 0x000fca0008400000 */
[----:B------:R-:W-:-:S04]  /*129b0*/  F2FP.F16.F32.PACK_AB R6, RZ, R6 ;  /* 0x00000006ff06723e */ /* 0x000fc800000000ff */
[----:B------:R-:W-:Y:S01]  /*129c0*/  PRMT R11, R6, 0x7610, R11 ;  /* 0x00007610060b7816 */ /* 0x000fe2000000000b */
[----:B------:R1:W-:Y:S01]  /*129d0*/  @P4 STG.E.U16 desc[UR20][R4.64+0x40], R10 ;  /* 0x0000400a04004986 */ /* 0x0003e2000c101514 */
[----:B------:R-:W-:-:S03]  /*129e0*/  FMUL R6, R251, UR11 ;  /* 0x0000000bfb067c20 */ /* 0x000fc60008400000 */
[----:B------:R2:W-:Y:S01]  /*129f0*/  @P2 STG.E.U16 desc[UR20][R4.64+0x42], R11 ;  /* 0x0000420b04002986 */ /* 0x0005e2000c101514 */
[C---:B------:R-:W-:Y:S02]  /*12a00*/  ISETP.GT.AND P2, PT, R0.reuse, 0x28, P0 ;  /* 0x000000280000780c */ /* 0x040fe40000744270 */
[----:B------:R-:W-:Y:S02]  /*12a10*/  ISETP.GT.AND P4, PT, R0, 0x28, P1 ;  /* 0x000000280000780c */ /* 0x000fe40000f84270 */
[----:B------:R-:W-:-:S04]  /*12a20*/  F2FP.F16.F32.PACK_AB R6, RZ, R6 ;  /* 0x00000006ff06723e */ /* 0x000fc800000000ff */
[----:B------:R-:W-:Y:S01]  /*12a30*/  PRMT R13, R6, 0x7610, R13 ;  /* 0x00007610060d7816 */ /* 0x000fe2000000000d */
[----:B------:R-:W-:Y:S01]  /*12a40*/  @P3 STG.E.U16 desc[UR20][R2.64+0x52], R15 ;  /* 0x0000520f02003986 */ /* 0x000fe2000c101514 */
[----:B------:R-:W-:-:S03]  /*12a50*/  ISETP.GT.AND P3, PT, R0, 0x30, P0 ;  /* 0x000000300000780c */ /* 0x000fc60000764270 */
[----:B------:R3:W-:Y:S01]  /*12a60*/  @P2 STG.E.U16 desc[UR20][R2.64+0x50], R13 ;  /* 0x0000500d02002986 */ /* 0x0007e2000c101514 */
[----:B------:R-:W-:Y:S01]  /*12a70*/  ISETP.GT.AND P2, PT, R0, 0x29, P1 ;  /* 0x000000290000780c */ /* 0x000fe20000f44270 */
[----:B------:R-:W-:Y:S02]  /*12a80*/  FMUL R6, R248, UR11 ;  /* 0x0000000bf8067c20 */ /* 0x000fe40008400000 */
[----:B------:R4:W-:Y:S01]  /*12a90*/  @P4 STG.E.U16 desc[UR20][R4.64+0x50], R17 ;  /* 0x0000501104004986 */ /* 0x0009e2000c101514 */
[----:B------:R-:W-:Y:S02]  /*12aa0*/  ISETP.GT.AND P4, PT, R0, 0x31, P0 ;  /* 0x000000310000780c */ /* 0x000fe40000784270 */
[----:B------:R-:W-:Y:S01]  /*12ab0*/  F2FP.F16.F32.PACK_AB R6, RZ, R6 ;  /* 0x00000006ff06723e */ /* 0x000fe200000000ff */
[----:B-1----:R-:W-:Y:S01]  /*12ac0*/  FMUL R10, R244, UR11 ;  /* 0x0000000bf40a7c20 */ /* 0x002fe20008400000 */
[----:B--2---:R-:W-:-:S05]  /*12ad0*/  FMUL R11, R243, UR11 ;  /* 0x0000000bf30b7c20 */ /* 0x004fca0008400000 */
[----:B------:R-:W-:Y:S01]  /*12ae0*/  @P2 STG.E.U16 desc[UR20][R4.64+0x52], R6 ;  /* 0x0000520604002986 */ /* 0x000fe2000c101514 */
[----:B------:R-:W-:-:S03]  /*12af0*/  ISETP.GT.AND P2, PT, R0, 0x31, P1 ;  /* 0x000000310000780c */ /* 0x000fc60000f44270 */
[----:B------:R-:W-:Y:S01]  /*12b00*/  @P3 STG.E.U16 desc[UR20][R2.64+0x60], R7 ;  /* 0x0000600702003986 */ /* 0x000fe2000c101514 */
[----:B------:R-:W-:-:S03]  /*12b10*/  ISETP.GT.AND P3, PT, R0, 0x38, P0 ;  /* 0x000000380000780c */ /* 0x000fc60000764270 */
[----:B------:R-:W-:Y:S01]  /*12b20*/  @P4 STG.E.U16 desc[UR20][R2.64+0x62], R8 ;  /* 0x0000620802004986 */ /* 0x000fe2000c101514 */
[C---:B------:R-:W-:Y:S02]  /*12b30*/  ISETP.GT.AND P4, PT, R0.reuse, 0x39, P0 ;  /* 0x000000390000780c */ /* 0x040fe40000784270 */
[----:B------:R-:W-:Y:S02]  /*12b40*/  F2FP.F16.F32.PACK_AB R10, RZ, R10 ;  /* 0x0000000aff0a723e */ /* 0x000fe400000000ff */
[----:B------:R-:W-:Y:S01]  /*12b50*/  F2FP.F16.F32.PACK_AB R11, RZ, R11 ;  /* 0x0000000bff0b723e */ /* 0x000fe200000000ff */
[----:B------:R-:W-:Y:S01]  /*12b60*/  @P5 STG.E.U16 desc[UR20][R4.64+0x60], R9 ;  /* 0x0000600904005986 */ /* 0x000fe2000c101514 */
[----:B------:R-:W-:-:S03]  /*12b70*/  ISETP.GT.AND P5, PT, R0, 0x38, P1 ;  /* 0x000000380000780c */ /* 0x000fc60000fa4270 */
[----:B------:R-:W-:Y:S01]  /*12b80*/  @P2 STG.E.U16 desc[UR20][R4.64+0x62], R10 ;  /* 0x0000620a04002986 */ /* 0x000fe2000c101514 */
[----:B------:R-:W-:Y:S01]  /*12b90*/  ISETP.GT.AND P2, PT, R0, 0x39, P1 ;  /* 0x000000390000780c */ /* 0x000fe20000f44270 */
[----:B---3--:R-:W-:Y:S02]  /*12ba0*/  FMUL R13, R242, UR11 ;  /* 0x0000000bf20d7c20 */ /* 0x008fe40008400000 */
[----:B------:R-:W-:Y:S01]  /*12bb0*/  @P3 STG.E.U16 desc[UR20][R2.64+0x70], R11 ;  /* 0x0000700b02003986 */ /* 0x000fe2000c101514 */
[C---:B------:R-:W-:Y:S01]  /*12bc0*/  ISETP.GT.AND P3, PT, R0.reuse, 0x40, P0 ;  /* 0x000000400000780c */ /* 0x040fe20000764270 */
[----:B------:R-:W-:Y:S02]  /*12bd0*/  FMUL R15, R241, UR11 ;  /* 0x0000000bf10f7c20 */ /* 0x000fe40008400000 */
[----:B------:R-:W-:Y:S01]  /*12be0*/  @P4 STG.E.U16 desc[UR20][R2.64+0x72], R12 ;  /* 0x0000720c02004986 */ /* 0x000fe2000c101514 */
[----:B------:R-:W-:Y:S02]  /*12bf0*/  ISETP.GT.AND P4, PT, R0, 0x41, P0 ;  /* 0x000000410000780c */ /* 0x000fe40000784270 */
[----:B------:R-:W-:-:S02]  /*12c00*/  F2FP.F16.F32.PACK_AB R13, RZ, R13 ;  /* 0x0000000dff0d723e */ /* 0x000fc400000000ff */
[----:B------:R-:W-:-:S03]  /*12c10*/  F2FP.F16.F32.PACK_AB R15, RZ, R15 ;  /* 0x0000000fff0f723e */ /* 0x000fc600000000ff */
[----:B------:R-:W-:Y:S01]  /*12c20*/  @P5 STG.E.U16 desc[UR20][R4.64+0x70], R13 ;  /* 0x0000700d04005986 */ /* 0x000fe2000c101514 */
[----:B------:R-:W-:-:S03]  /*12c30*/  ISETP.GT.AND P5, PT, R0, 0x40, P1 ;  /* 0x000000400000780c */ /* 0x000fc60000fa4270 */
[----:B------:R-:W-:Y:S01]  /*12c40*/  @P2 STG.E.U16 desc[UR20][R4.64+0x72], R15 ;  /* 0x0000720f04002986 */ /* 0x000fe2000c101514 */
[----:B------:R-:W-:Y:S01]  /*12c50*/  ISETP.GT.AND P2, PT, R0, 0x41, P1 ;  /* 0x000000410000780c */ /* 0x000fe20000f44270 */
[----:B----4-:R-:W-:Y:S02]  /*12c60*/  FMUL R17, R240, UR11 ;  /* 0x0000000bf0117c20 */ /* 0x010fe40008400000 */
[----:B------:R-:W-:Y:S01]  /*12c70*/  @P3 STG.E.U16 desc[UR20][R2.64+0x80], R16 ;  /* 0x0000801002003986 */ /* 0x000fe2000c101514 */
[----:B------:R-:W-:-:S03]  /*12c80*/  ISETP.GT.AND P3, PT, R0, 0x48, P0 ;  /* 0x000000480000780c */ /* 0x000fc60000764270 */
[----:B------:R-:W-:Y:S01]  /*12c90*/  @P4 STG.E.U16 desc[UR20][R2.64+0x82], R18 ;  /* 0x0000821202004986 */ /* 0x000fe2000c101514 */
[----:B------:R-:W-:Y:S02]  /*12ca0*/  ISETP.GT.AND P4, PT, R0, 0x49, P0 ;  /* 0x000000490000780c */ /* 0x000fe40000784270 */
[----:B------:R-:W-:-:S05]  /*12cb0*/  F2FP.F16.F32.PACK_AB R17, RZ, R17 ;  /* 0x00000011ff11723e */ /* 0x000fca00000000ff */
[----:B------:R-:W-:Y:S01]  /*12cc0*/  @P5 STG.E.U16 desc[UR20][R4.64+0x80], R17 ;  /* 0x0000801104005986 */ /* 0x000fe2000c101514 */
[----:B------:R-:W-:-:S03]  /*12cd0*/  ISETP.GT.AND P5, PT, R0, 0x48, P1 ;  /* 0x000000480000780c */ /* 0x000fc60000fa4270 */
        /* <DEDUP_REMOVED lines=43> */
[C---:B------:R-:W-:Y:S02]  /*12f90*/  ISETP.GT.AND P3, PT, R0.reuse, 0x78, P0 ;  /* 0x000000780000780c */ /* 0x040fe40000764270 */
[C---:B------:R-:W-:Y:S01]  /*12fa0*/  ISETP.GT.AND P0, PT, R0.reuse, 0x79, P0 ;  /* 0x000000790000780c */ /* 0x040fe20000704270 */
[----:B------:R-:W-:Y:S01]  /*12fb0*/  @P4 STG.E.U16 desc[UR20][R2.64+0xe2], R233 ;  /* 0x0000e2e902004986 */ /* 0x000fe2000c101514 */
[C---:B------:R-:W-:Y:S02]  /*12fc0*/  ISETP.GT.AND P4, PT, R0.reuse, 0x78, P1 ;  /* 0x000000780000780c */ /* 0x040fe40000f84270 */
[----:B------:R-:W-:Y:S01]  /*12fd0*/  ISETP.GT.AND P1, PT, R0, 0x79, P1 ;  /* 0x000000790000780c */ /* 0x000fe20000f24270 */
[----:B------:R-:W-:Y:S01]  /*12fe0*/  @P5 STG.E.U16 desc[UR20][R4.64+0xe0], R234 ;  /* 0x0000e0ea04005986 */ /* 0x000fe2000c101514 */
[----:B------:R-:W-:-:S03]  /*12ff0*/  USHF.L.U32 UR10, UR6, 0x1, URZ ;  /* 0x00000001060a7899 */ /* 0x000fc6000800063f */
[----:B------:R-:W-:Y:S04]  /*13000*/  @P2 STG.E.U16 desc[UR20][R4.64+0xe2], R235 ;  /* 0x0000e2eb04002986 */ /* 0x000fe8000c101514 */
[----:B------:R-:W-:Y:S04]  /*13010*/  @P3 STG.E.U16 desc[UR20][R2.64+0xf0], R236 ;  /* 0x0000f0ec02003986 */ /* 0x000fe8000c101514 */
[----:B------:R-:W-:Y:S01]  /*13020*/  @P0 STG.E.U16 desc[UR20][R2.64+0xf2], R237 ;  /* 0x0000f2ed02000986 */ /* 0x000fe2000c101514 */
[----:B------:R-:W-:-:S03]  /*13030*/  ISETP.GT.AND P0, PT, R14, 0x48, PT ;  /* 0x000000480e00780c */ /* 0x000fc60003f04270 */
[----:B------:R-:W-:Y:S01]  /*13040*/  @P4 STG.E.U16 desc[UR20][R4.64+0xf0], R238 ;  /* 0x0000f0ee04004986 */ /* 0x000fe2000c101514 */
[----:B------:R-:W-:-:S03]  /*13050*/  USHF.L.U64.HI UR6, UR6, 0x1, UR7 ;  /* 0x0000000106067899 */ /* 0x000fc60008010207 */
[----:B------:R1:W-:Y:S01]  /*13060*/  @P1 STG.E.U16 desc[UR20][R4.64+0xf2], R239 ;  /* 0x0000f2ef04001986 */ /* 0x0003e2000c101514 */
[----:B------:R-:W-:Y:S02]  /*13070*/  ISETP.GT.AND P1, PT, R14, 0x40, PT ;  /* 0x000000400e00780c */ /* 0x000fe40003f24270 */
[C---:B------:R-:W-:Y:S02]  /*13080*/  ISETP.GT.AND P3, PT, R0.reuse, RZ, P0 ;  /* 0x000000ff0000720c */ /* 0x040fe40000764270 */
[C---:B------:R-:W-:Y:S02]  /*13090*/  ISETP.GT.AND P5, PT, R0.reuse, RZ, P1 ;  /* 0x000000ff0000720c */ /* 0x040fe40000fa4270 */
[----:B------:R-:W-:Y:S02]  /*130a0*/  ISETP.GT.AND P4, PT, R0, 0x1, P1 ;  /* 0x000000010000780c */ /* 0x000fe40000f84270 */
[----:B-1----:R-:W-:Y:S02]  /*130b0*/  IADD3 R4, P6, R2, UR10, RZ ;  /* 0x0000000a02047c10 */ /* 0x002fe4000ffde0ff */
[----:B------:R-:W-:-:S02]  /*130c0*/  ISETP.GT.AND P2, PT, R0, 0x1, P0 ;  /* 0x000000010000780c */ /* 0x000fc40000744270 */
[----:B------:R-:W-:Y:S02]  /*130d0*/  IADD3.X R5, R3, UR6, RZ, P6, !PT ;  /* 0x0000000603057c10 */ /* 0x000fe4000b7fe4ff */
[----:B------:R-:W-:Y:S02]  /*130e0*/  IADD3 R10, P6, R4, UR9, RZ ;  /* 0x00000009040a7c10 */ /* 0x000fe4000ffde0ff */
[----:B------:R-:W-:Y:S02]  /*130f0*/  F2FP.F16.F32.PACK_AB R152, RZ, R152 ;  /* 0x00000098ff98723e */ /* 0x000fe400000000ff */
[----:B------:R-:W-:Y:S02]  /*13100*/  F2FP.F16.F32.PACK_AB R153, RZ, R153 ;  /* 0x00000099ff99723e */ /* 0x000fe400000000ff */
[----:B------:R-:W-:Y:S02]  /*13110*/  F2FP.F16.F32.PACK_AB R154, RZ, R154 ;  /* 0x0000009aff9a723e */ /* 0x000fe400000000ff */
[----:B------:R-:W-:Y:S01]  /*13120*/  IADD3.X R11, R5, UR8, RZ, P6, !PT ;  /* 0x00000008050b7c10 */ /* 0x000fe2000b7fe4ff */
[----:B------:R-:W-:Y:S01]  /*13130*/  FMUL R6, R156, UR11 ;  /* 0x0000000b9c067c20 */ /* 0x000fe20008400000 */
[----:B------:R-:W-:Y:S01]  /*13140*/  F2FP.F16.F32.PACK_AB R155, RZ, R155 ;  /* 0x0000009bff9b723e */ /* 0x000fe200000000ff */
[----:B------:R-:W-:Y:S01]  /*13150*/  @P5 STG.E.U16 desc[UR20][R4.64], R152 ;  /* 0x0000009804005986 */ /* 0x000fe2000c101514 */
[----:B------:R-:W-:-:S03]  /*13160*/  FMUL R7, R157, UR11 ;  /* 0x0000000b9d077c20 */ /* 0x000fc60008400000 */
[----:B------:R-:W-:Y:S01]  /*13170*/  @P4 STG.E.U16 desc[UR20][R4.64+0x2], R153 ;  /* 0x0000029904004986 */ /* 0x000fe2000c101514 */
[----:B------:R-:W-:-:S03]  /*13180*/  ISETP.GT.AND P4, PT, R0, 0x9, P1 ;  /* 0x000000090000780c */ /* 0x000fc60000f84270 */
[----:B------:R-:W-:Y:S01]  /*13190*/  @P3 STG.E.U16 desc[UR20][R10.64], R154 ;  /* 0x0000009a0a003986 */ /* 0x000fe2000c101514 */
[C---:B------:R-:W-:Y:S01]  /*131a0*/  ISETP.GT.AND P3, PT, R0.reuse, 0x8, P1 ;  /* 0x000000080000780c */ /* 0x040fe20000f64270 */
[----:B------:R-:W-:Y:S01]  /*131b0*/  IMAD.U32 R9, RZ, RZ, UR9 ;  /* 0x00000009ff097e24 */ /* 0x000fe2000f8e00ff */
[----:B------:R-:W-:Y:S01]  /*131c0*/  F2FP.F16.F32.PACK_AB R6, RZ, R6 ;  /* 0x00000006ff06723e */ /* 0x000fe200000000ff */
[----:B------:R1:W-:Y:S01]  /*131d0*/  @P2 STG.E.U16 desc[UR20][R10.64+0x2], R155 ;  /* 0x0000029b0a002986 */ /* 0x0003e2000c101514 */
[----:B------:R-:W-:Y:S01]  /*131e0*/  ISETP.GT.AND P2, PT, R0, 0x8, P0 ;  /* 0x000000080000780c */ /* 0x000fe20000744270 */
[----:B------:R-:W-:Y:S01]  /*131f0*/  FMUL R8, R158, UR11 ;  /* 0x0000000b9e087c20 */ /* 0x000fe20008400000 */
[----:B------:R-:W-:-:S04]  /*13200*/  F2FP.F16.F32.PACK_AB R7, RZ, R7 ;  /* 0x00000007ff07723e */ /* 0x000fc800000000ff */
[----:B------:R-:W-:Y:S02]  /*13210*/  F2FP.F16.F32.PACK_AB R8, RZ, R8 ;  /* 0x00000008ff08723e */ /* 0x000fe400000000ff */
[----:B-1----:R-:W-:Y:S02]  /*13220*/  PRMT R10, R6, 0x7610, R10 ;  /* 0x00007610060a7816 */ /* 0x002fe4000000000a */
[----:B------:R-:W-:Y:S02]  /*13230*/  MOV R11, UR8 ;  /* 0x00000008000b7c02 */ /* 0x000fe40008000f00 */
[----:B------:R-:W-:Y:S02]  /*13240*/  IADD3 R6, P5, P6, R9, UR10, R2 ;  /* 0x0000000a09067c10 */ /* 0x000fe4000febe002 */
[----:B------:R-:W-:Y:S02]  /*13250*/  PRMT R9, R7, 0x7610, R9 ;  /* 0x0000761007097816 */ /* 0x000fe40000000009 */
[----:B------:R-:W-:Y:S01]  /*13260*/  IADD3.X R7, R11, UR6, R3, P5, P6 ;  /* 0x000000060b077c10 */ /* 0x000fe2000afec403 */
[----:B------:R-:W-:Y:S01]  /*13270*/  @P3 STG.E.U16 desc[UR20][R4.64+0x10], R10 ;  /* 0x0000100a04003986 */ /* 0x000fe2000c101514 */
[----:B------:R-:W-:-:S03]  /*13280*/  ISETP.GT.AND P3, PT, R0, 0x9, P0 ;  /* 0x000000090000780c */ /* 0x000fc60000764270 */
[----:B------:R-:W-:Y:S01]  /*13290*/  @P4 STG.E.U16 desc[UR20][R4.64+0x12], R9 ;  /* 0x0000120904004986 */ /* 0x000fe2000c101514 */
[C---:B------:R-:W-:Y:S01]  /*132a0*/  ISETP.GT.AND P4, PT, R0.reuse, 0x10, P1 ;  /* 0x000000100000780c */ /* 0x040fe20000f84270 */
[----:B------:R-:W-:Y:S01]  /*132b0*/  FMUL R159, R159, UR11 ;  /* 0x0000000b9f9f7c20 */ /* 0x000fe20008400000 */
[C---:B------:R-:W-:Y:S01]  /*132c0*/  ISETP.GT.AND P5, PT, R0.reuse, 0x11, P1 ;  /* 0x000000110000780c */ /* 0x040fe20000fa4270 */
[----:B------:R-:W-:Y:S01]  /*132d0*/  @P2 STG.E.U16 desc[UR20][R6.64+0x10], R8 ;  /* 0x0000100806002986 */ /* 0x000fe2000c101514 */
[----:B------:R-:W-:Y:S01]  /*132e0*/  ISETP.GT.AND P2, PT, R0, 0x10, P0 ;  /* 0x000000100000780c */ /* 0x000fe20000744270 */
[----:B------:R-:W-:Y:S01]  /*132f0*/  FMUL R160, R160, UR11 ;  /* 0x0000000ba0a07c20 */ /* 0x000fe20008400000 */
[----:B------:R-:W-:Y:S01]  /*13300*/  FMUL R161, R161, UR11 ;  /* 0x0000000ba1a17c20 */ /* 0x000fe20008400000 */
[----:B------:R-:W-:Y:S01]  /*13310*/  FMUL R162, R162, UR11 ;  /* 0x0000000ba2a27c20 */ /* 0x000fe20008400000 */
[----:B------:R-:W-:Y:S02]  /*13320*/  F2FP.F16.F32.PACK_AB R159, RZ, R159 ;  /* 0x0000009fff9f723e */ /* 0x000fe400000000ff */
[----:B------:R-:W-:-:S02]  /*13330*/  F2FP.F16.F32.PACK_AB R160, RZ, R160 ;  /* 0x000000a0ffa0723e */ /* 0x000fc400000000ff */
[----:B------:R-:W-:Y:S02]  /*13340*/  F2FP.F16.F32.PACK_AB R161, RZ, R161 ;  /* 0x000000a1ffa1723e */ /* 0x000fe400000000ff */
[----:B------:R-:W-:Y:S01]  /*13350*/  F2FP.F16.F32.PACK_AB R162, RZ, R162 ;  /* 0x000000a2ffa2723e */ /* 0x000fe200000000ff */
[----:B------:R-:W-:Y:S01]  /*13360*/  @P3 STG.E.U16 desc[UR20][R6.64+0x12], R159 ;  /* 0x0000129f06003986 */ /* 0x000fe2000c101514 */
[----:B------:R-:W-:-:S03]  /*13370*/  ISETP.GT.AND P3, PT, R0, 0x11, P0 ;  /* 0x000000110000780c */ /* 0x000fc60000764270 */
[----:B------:R-:W-:Y:S01]  /*13380*/  @P4 STG.E.U16 desc[UR20][R4.64+0x20], R160 ;  /* 0x000020a004004986 */ /* 0x000fe2000c101514 */
[C---:B------:R-:W-:Y:S01]  /*13390*/  ISETP.GT.AND P4, PT, R0.reuse, 0x18, P1 ;  /* 0x000000180000780c */ /* 0x040fe20000f84270 */
[----:B------:R-:W-:Y:S02]  /*133a0*/  FMUL R163, R163, UR11 ;  /* 0x0000000ba3a37c20 */ /* 0x000fe40008400000 */
[----:B------:R-:W-:Y:S01]  /*133b0*/  @P5 STG.E.U16 desc[UR20][R4.64+0x22], R161 ;  /* 0x000022a104005986 */ /* 0x000fe2000c101514 */
[----:B------:R-:W-:Y:S01]  /*133c0*/  ISETP.GT.AND P5, PT, R0, 0x19, P1 ;  /* 0x000000190000780c */ /* 0x000fe20000fa4270 */
[----:B------:R-:W-:Y:S02]  /*133d0*/  FMUL R164, R164, UR11 ;  /* 0x0000000ba4a47c20 */ /* 0x000fe40008400000 */
[----:B------:R-:W-:Y:S01]  /*133e0*/  @P2 STG.E.U16 desc[UR20][R6.64+0x20], R162 ;  /* 0x000020a206002986 */ /* 0x000fe2000c101514 */
[----:B------:R-:W-:Y:S01]  /*133f0*/  ISETP.GT.AND P2, PT, R0, 0x18, P0 ;  /* 0x000000180000780c */ /* 0x000fe20000744270 */
[----:B------:R-:W-:Y:S01]  /*13400*/  FMUL R165, R165, UR11 ;  /* 0x0000000ba5a57c20 */ /* 0x000fe20008400000 */
[----:B------:R-:W-:Y:S01]  /*13410*/  FMUL R166, R166, UR11 ;  /* 0x0000000ba6a67c20 */ /* 0x000fe20008400000 */
[----:B------:R-:W-:-:S02]  /*13420*/  F2FP.F16.F32.PACK_AB R163, RZ, R163 ;  /* 0x000000a3ffa3723e */ /* 0x000fc400000000ff */
[----:B------:R-:W-:Y:S02]  /*13430*/  F2FP.F16.F32.PACK_AB R164, RZ, R164 ;  /* 0x000000a4ffa4723e */ /* 0x000fe400000000ff */
        /* <DEDUP_REMOVED lines=181> */
[C---:B------:R-:W-:Y:S02]  /*13f90*/  ISETP.GT.AND P4, PT, R0.reuse, 0x71, P0 ;  /* 0x000000710000780c */ /* 0x040fe40000784270 */
[----:B------:R-:W-:Y:S01]  /*13fa0*/  ISETP.GT.AND P1, PT, R0, 0x79, P1 ;  /* 0x000000790000780c */ /* 0x000fe20000f24270 */
[----:B------:R-:W-:Y:S01]  /*13fb0*/  @P5 STG.E.U16 desc[UR20][R4.64+0xe2], R209 ;  /* 0x0000e2d104005986 */ /* 0x000fe2000c101514 */
[----:B------:R-:W-:-:S03]  /*13fc0*/  FMUL R211, R211, UR11 ;  /* 0x0000000bd3d37c20 */ /* 0x000fc60008400000 */
[----:B------:R-:W-:Y:S01]  /*13fd0*/  @P2 STG.E.U16 desc[UR20][R6.64+0xe0], R210 ;  /* 0x0000e0d206002986 */ /* 0x000fe2000c101514 */
[----:B------:R-:W-:Y:S01]  /*13fe0*/  ISETP.GT.AND P2, PT, R0, 0x78, P0 ;  /* 0x000000780000780c */ /* 0x000fe20000744270 */
[----:B------:R-:W-:Y:S01]  /*13ff0*/  FMUL R212, R212, UR11 ;  /* 0x0000000bd4d47c20 */ /* 0x000fe20008400000 */
[----:B------:R-:W-:Y:S01]  /*14000*/  FMUL R213, R213, UR11 ;  /* 0x0000000bd5d57c20 */ /* 0x000fe20008400000 */
[----:B------:R-:W-:Y:S02]  /*14010*/  F2FP.F16.F32.PACK_AB R211, RZ, R211 ;  /* 0x000000d3ffd3723e */ /* 0x000fe400000000ff */
[----:B------:R-:W-:Y:S01]  /*14020*/  ISETP.GT.AND P0, PT, R0, 0x79, P0 ;  /* 0x000000790000780c */ /* 0x000fe20000704270 */
[----:B------:R-:W-:Y:S01]  /*14030*/  FMUL R214, R214, UR11 ;  /* 0x0000000bd6d67c20 */ /* 0x000fe20008400000 */
[----:B------:R-:W-:Y:S02]  /*14040*/  F2FP.F16.F32.PACK_AB R212, RZ, R212 ;  /* 0x000000d4ffd4723e */ /* 0x000fe400000000ff */
[----:B------:R-:W-:Y:S01]  /*14050*/  F2FP.F16.F32.PACK_AB R213, RZ, R213 ;  /* 0x000000d5ffd5723e */ /* 0x000fe200000000ff */
[----:B------:R-:W-:Y:S01]  /*14060*/  @P4 STG.E.U16 desc[UR20][R6.64+0xe2], R211 ;  /* 0x0000e2d306004986 */ /* 0x000fe2000c101514 */
[----:B------:R-:W-:Y:S01]  /*14070*/  F2FP.F16.F32.PACK_AB R214, RZ, R214 ;  /* 0x000000d6ffd6723e */ /* 0x000fe200000000ff */
[----:B------:R-:W-:-:S02]  /*14080*/  USHF.L.U32 UR7, UR14, 0x8, URZ ;  /* 0x000000080e077899 */ /* 0x000fc4000800063f */
[----:B------:R-:W-:Y:S04]  /*14090*/  @P3 STG.E.U16 desc[UR20][R4.64+0xf0], R212 ;  /* 0x0000f0d404003986 */ /* 0x000fe8000c101514 */
[----:B------:R1:W-:Y:S01]  /*140a0*/  @P1 STG.E.U16 desc[UR20][R4.64+0xf2], R213 ;  /* 0x0000f2d504001986 */ /* 0x0003e2000c101514 */
[----:B------:R-:W-:Y:S01]  /*140b0*/  FMUL R215, R215, UR11 ;  /* 0x0000000bd7d77c20 */ /* 0x000fe20008400000 */
[----:B------:R-:W-:Y:S01]  /*140c0*/  USHF.L.U64.HI UR6, UR14, 0x8, UR15 ;  /* 0x000000080e067899 */ /* 0x000fe2000801020f */
[----:B-1----:R-:W-:Y:S02]  /*140d0*/  @P2 IMAD.MOV.U32 R4, RZ, RZ, R6 ;  /* 0x000000ffff042224 */ /* 0x002fe400078e0006 */
[----:B------:R-:W-:Y:S01]  /*140e0*/  @P2 IMAD.MOV.U32 R5, RZ, RZ, R7 ;  /* 0x000000ffff052224 */ /* 0x000fe200078e0007 */
[----:B------:R-:W-:-:S04]  /*140f0*/  F2FP.F16.F32.PACK_AB R215, RZ, R215 ;  /* 0x000000d7ffd7723e */ /* 0x000fc800000000ff */
[----:B------:R1:W-:Y:S01]  /*14100*/  @P2 STG.E.U16 desc[UR20][R4.64+0xf0], R214 ;  /* 0x0000f0d604002986 */ /* 0x0003e2000c101514 */
[C---:B------:R-:W-:Y:S01]  /*14110*/  ISETP.GT.AND P3, PT, R14.reuse, 0x80, PT ;  /* 0x000000800e00780c */ /* 0x040fe20003f64270 */
[----:B------:R-:W-:Y:S01]  /*14120*/  IMAD.U32 R9, RZ, RZ, UR6 ;  /* 0x00000006ff097e24 */ /* 0x000fe2000f8e00ff */
[----:B------:R-:W-:Y:S02]  /*14130*/  ISETP.GT.AND P1, PT, R14, 0x88, PT ;  /* 0x000000880e00780c */ /* 0x000fe40003f24270 */
[----:B-1----:R-:W-:Y:S01]  /*14140*/  @P0 MOV R5, R7 ;  /* 0x0000000700050202 */ /* 0x002fe20000000f00 */
[----:B------:R-:W-:Y:S02]  /*14150*/  IMAD.U32 R7, RZ, RZ, UR7 ;  /* 0x00000007ff077e24 */ /* 0x000fe4000f8e00ff */
[----:B------:R-:W-:-:S03]  /*14160*/  @P0 IMAD.MOV.U32 R4, RZ, RZ, R6 ;  /* 0x000000ffff040224 */ /* 0x000fc600078e0006 */
[----:B------:R-:W-:Y:S02]  /*14170*/  IADD3 R6, P5, P6, R2, UR9, R7 ;  /* 0x0000000902067c10 */ /* 0x000fe4000febe007 */
[----:B------:R1:W-:Y:S01]  /*14180*/  @P0 STG.E.U16 desc[UR20][R4.64+0xf2], R215 ;  /* 0x0000f2d704000986 */ /* 0x0003e2000c101514 */
[C---:B------:R-:W-:Y:S02]  /*14190*/  ISETP.GT.AND P0, PT, R0.reuse, RZ, P3 ;  /* 0x000000ff0000720c */ /* 0x040fe40001f04270 */
[----:B------:R-:W-:Y:S02]  /*141a0*/  ISETP.GT.AND P2, PT, R0, 0x1, P3 ;  /* 0x000000010000780c */ /* 0x000fe40001f44270 */
[----:B------:R-:W-:Y:S01]  /*141b0*/  IADD3.X R7, R3, UR8, R9, P5, P6 ;  /* 0x0000000803077c10 */ /* 0x000fe2000afec409 */
[----:B------:R-:W-:Y:S01]  /*141c0*/  FMUL R88, R88, UR11 ;  /* 0x0000000b58587c20 */ /* 0x000fe20008400000 */
[----:B------:R-:W-:Y:S01]  /*141d0*/  ISETP.GT.AND P5, PT, R0, RZ, P1 ;  /* 0x000000ff0000720c */ /* 0x000fe20000fa4270 */
[----:B------:R-:W-:Y:S01]  /*141e0*/  FMUL R89, R89, UR11 ;  /* 0x0000000b59597c20 */ /* 0x000fe20008400000 */
[----:B-1----:R-:W-:Y:S01]  /*141f0*/  IADD3 R4, P4, R2, UR7, RZ ;  /* 0x0000000702047c10 */ /* 0x002fe2000ff9e0ff */
[----:B------:R-:W-:-:S03]  /*14200*/  FMUL R90, R90, UR11 ;  /* 0x0000000b5a5a7c20 */ /* 0x000fc60008400000 */
[----:B------:R-:W-:Y:S02]  /*14210*/  IADD3.X R5, R3, UR6, RZ, P4, !PT ;  /* 0x0000000603057c10 */ /* 0x000fe4000a7fe4ff */
[----:B------:R-:W-:Y:S02]  /*14220*/  IADD3 R8, P4, R4, UR9, RZ ;  /* 0x0000000904087c10 */ /* 0x000fe4000ff9e0ff */
[----:B------:R-:W-:Y:S02]  /*14230*/  F2FP.F16.F32.PACK_AB R88, RZ, R88 ;  /* 0x00000058ff58723e */ /* 0x000fe400000000ff */
[----:B------:R-:W-:Y:S02]  /*14240*/  F2FP.F16.F32.PACK_AB R89, RZ, R89 ;  /* 0x00000059ff59723e */ /* 0x000fe400000000ff */
[----:B------:R-:W-:Y:S02]  /*14250*/  F2FP.F16.F32.PACK_AB R90, RZ, R90 ;  /* 0x0000005aff5a723e */ /* 0x000fe400000000ff */
[----:B------:R-:W-:Y:S01]  /*14260*/  IADD3.X R9, R5, UR8, RZ, P4, !PT ;  /* 0x0000000805097c10 */ /* 0x000fe2000a7fe4ff */
[----:B------:R-:W-:Y:S01]  /*14270*/  @P0 STG.E.U16 desc[UR20][R4.64], R88 ;  /* 0x0000005804000986 */ /* 0x000fe2000c101514 */
[----:B------:R-:W-:-:S02]  /*14280*/  ISETP.GT.AND P0, PT, R0, 0x1, P1 ;  /* 0x000000010000780c */ /* 0x000fc40000f04270 */
[C---:B------:R-:W-:Y:S01]  /*14290*/  ISETP.GT.AND P4, PT, R0.reuse, 0x9, P3 ;  /* 0x000000090000780c */ /* 0x040fe20001f84270 */
[----:B------:R-:W-:Y:S01]  /*142a0*/  @P2 STG.E.U16 desc[UR20][R4.64+0x2], R89 ;  /* 0x0000025904002986 */ /* 0x000fe2000c101514 */
[C---:B------:R-:W-:Y:S01]  /*142b0*/  ISETP.GT.AND P2, PT, R0.reuse, 0x8, P3 ;  /* 0x000000080000780c */ /* 0x040fe20001f44270 */
[----:B------:R-:W-:Y:S02]  /*142c0*/  FMUL R91, R91, UR11 ;  /* 0x0000000b5b5b7c20 */ /* 0x000fe40008400000 */
[----:B------:R-:W-:Y:S01]  /*142d0*/  @P5 STG.E.U16 desc[UR20][R8.64], R90 ;  /* 0x0000005a08005986 */ /* 0x000fe2000c101514 */
[----:B------:R-:W-:Y:S01]  /*142e0*/  ISETP.GT.AND P5, PT, R0, 0x8, P1 ;  /* 0x000000080000780c */ /* 0x000fe20000fa4270 */
[----:B------:R-:W-:Y:S01]  /*142f0*/  FMUL R92, R92, UR11 ;  /* 0x0000000b5c5c7c20 */ /* 0x000fe20008400000 */
[----:B------:R-:W-:Y:S01]  /*14300*/  FMUL R93, R93, UR11 ;  /* 0x0000000b5d5d7c20 */ /* 0x000fe20008400000 */
[----:B------:R-:W-:Y:S01]  /*14310*/  FMUL R94, R94, UR11 ;  /* 0x0000000b5e5e7c20 */ /* 0x000fe20008400000 */
[----:B------:R-:W-:-:S02]  /*14320*/  F2FP.F16.F32.PACK_AB R91, RZ, R91 ;  /* 0x0000005bff5b723e */ /* 0x000fc400000000ff */
[----:B------:R-:W-:Y:S02]  /*14330*/  F2FP.F16.F32.PACK_AB R92, RZ, R92 ;  /* 0x0000005cff5c723e */ /* 0x000fe400000000ff */
[----:B------:R-:W-:Y:S02]  /*14340*/  F2FP.F16.F32.PACK_AB R93, RZ, R93 ;  /* 0x0000005dff5d723e */ /* 0x000fe400000000ff */
[----:B------:R-:W-:Y:S01]  /*14350*/  F2FP.F16.F32.PACK_AB R94, RZ, R94 ;  /* 0x0000005eff5e723e */ /* 0x000fe200000000ff */
[----:B------:R1:W-:Y:S01]  /*14360*/  @P0 STG.E.U16 desc[UR20][R8.64+0x2], R91 ;  /* 0x0000025b08000986 */ /* 0x0003e2000c101514 */
[----:B------:R-:W-:-:S03]  /*14370*/  ISETP.GT.AND P0, PT, R0, 0x9, P1 ;  /* 0x000000090000780c */ /* 0x000fc60000f04270 */
[----:B------:R-:W-:Y:S01]  /*14380*/  @P2 STG.E.U16 desc[UR20][R4.64+0x10], R92 ;  /* 0x0000105c04002986 */ /* 0x000fe2000c101514 */
[----:B------:R-:W-:-:S03]  /*14390*/  ISETP.GT.AND P2, PT, R0, 0x10, P3 ;  /* 0x000000100000780c */ /* 0x000fc60001f44270 */
        /* <DEDUP_REMOVED lines=140> */
[----:B------:R-:W-:Y:S04]  /*14c60*/  @P0 STG.E.U16 desc[UR20][R6.64+0x92], R127 ;  /* 0x0000927f06000986 */ /* 0x000fe8000c101514 */
[----:B------:R-:W-:Y:S01]  /*14c70*/  @P2 STG.E.U16 desc[UR20][R4.64+0xa0], R128 ;  /* 0x0000a08004002986 */ /* 0x000fe2000c101514 */
[----:B------:R-:W-:-:S03]  /*14c80*/  ISETP.GT.AND P2, PT, R0, 0x51, P1 ;  /* 0x000000510000780c */ /* 0x000fc60000f44270 */
[----:B------:R-:W-:Y:S01]  /*14c90*/  @P4 STG.E.U16 desc[UR20][R4.64+0xa2], R129 ;  /* 0x0000a28104004986 */ /* 0x000fe2000c101514 */
[----:B------:R-:W-:-:S03]  /*14ca0*/  FMUL R131, R131, UR11 ;  /* 0x0000000b83837c20 */ /* 0x000fc60008400000 */
[----:B------:R-:W-:Y:S01]  /*14cb0*/  @P5 STG.E.U16 desc[UR20][R6.64+0xa0], R130 ;  /* 0x0000a08206005986 */ /* 0x000fe2000c101514 */
[----:B------:R-:W-:Y:S01]  /*14cc0*/  ISETP.GT.AND P5, PT, R0, 0x59, P3 ;  /* 0x000000590000780c */ /* 0x000fe20001fa4270 */
[----:B------:R-:W-:Y:S01]  /*14cd0*/  FMUL R133, R133, UR11 ;  /* 0x0000000b85857c20 */ /* 0x000fe20008400000 */
[----:B------:R-:W-:-:S04]  /*14ce0*/  F2FP.F16.F32.PACK_AB R131, RZ, R131 ;  /* 0x00000083ff83723e */ /* 0x000fc800000000ff */
[----:B------:R-:W-:Y:S01]  /*14cf0*/  F2FP.F16.F32.PACK_AB R133, RZ, R133 ;  /* 0x00000085ff85723e */ /* 0x000fe200000000ff */
[----:B------:R-:W-:Y:S01]  /*14d00*/  @P2 STG.E.U16 desc[UR20][R6.64+0xa2], R131 ;  /* 0x0000a28306002986 */ /* 0x000fe2000c101514 */
[C---:B------:R-:W-:Y:S02]  /*14d10*/  ISETP.GT.AND P4, PT, R0.reuse, 0x58, P3 ;  /* 0x000000580000780c */ /* 0x040fe40001f84270 */
[----:B------:R-:W-:Y:S01]  /*14d20*/  ISETP.GT.AND P0, PT, R0, 0x58, P1 ;  /* 0x000000580000780c */ /* 0x000fe20000f04270 */
[----:B------:R-:W-:Y:S01]  /*14d30*/  FMUL R132, R132, UR11 ;  /* 0x0000000b84847c20 */ /* 0x000fe20008400000 */
[C---:B------:R-:W-:Y:S01]  /*14d40*/  ISETP.GT.AND P2, PT, R0.reuse, 0x59, P1 ;  /* 0x000000590000780c */ /* 0x040fe20000f44270 */
[----:B------:R-:W-:Y:S01]  /*14d50*/  @P5 STG.E.U16 desc[UR20][R4.64+0xb2], R133 ;  /* 0x0000b28504005986 */ /* 0x000fe2000c101514 */
[----:B------:R-:W-:Y:S01]  /*14d60*/  ISETP.GT.AND P5, PT, R0, 0x60, P3 ;  /* 0x000000600000780c */ /* 0x000fe20001fa4270 */
[----:B------:R-:W-:Y:S01]  /*14d70*/  FMUL R134, R134, UR11 ;  /* 0x0000000b86867c20 */ /* 0x000fe20008400000 */
        /* <DEDUP_REMOVED lines=8> */
[----:B------:R-:W-:Y:S01]  /*14e00*/  @P4 STG.E.U16 desc[UR20][R4.64+0xb0], R132 ;  /* 0x0000b08404004986 */ /* 0x000fe2000c101514 */
[----:B------:R-:W-:-:S03]  /*14e10*/  F2FP.F16.F32.PACK_AB R137, RZ, R137 ;  /* 0x00000089ff89723e */ /* 0x000fc600000000ff */
[----:B------:R-:W-:Y:S01]  /*14e20*/  @P0 STG.E.U16 desc[UR20][R6.64+0xb0], R134 ;  /* 0x0000b08606000986 */ /* 0x000fe2000c101514 */
[----:B------:R-:W-:-:S03]  /*14e30*/  ISETP.GT.AND P4, PT, R0, 0x60, P1 ;  /* 0x000000600000780c */ /* 0x000fc60000f84270 */
[----:B------:R-:W-:Y:S01]  /*14e40*/  @P2 STG.E.U16 desc[UR20][R6.64+0xb2], R135 ;  /* 0x0000b28706002986 */ /* 0x000fe2000c101514 */
[----:B------:R-:W-:-:S03]  /*14e50*/  FMUL R138, R138, UR11 ;  /* 0x0000000b8a8a7c20 */ /* 0x000fc60008400000 */
[----:B------:R-:W-:Y:S01]  /*14e60*/  @P5 STG.E.U16 desc[UR20][R4.64+0xc0], R136 ;  /* 0x0000c08804005986 */ /* 0x000fe2000c101514 */
[----:B------:R-:W-:-:S03]  /*14e70*/  ISETP.GT.AND P5, PT, R0, 0x61, P1 ;  /* 0x000000610000780c */ /* 0x000fc60000fa4270 */
[----:B------:R-:W-:Y:S01]  /*14e80*/  @P6 STG.E.U16 desc[UR20][R4.64+0xc2], R137 ;  /* 0x0000c28904006986 */ /* 0x000fe2000c101514 */
[----:B------:R-:W-:Y:S01]  /*14e90*/  ISETP.GT.AND P6, PT, R0, 0x68, P3 ;  /* 0x000000680000780c */ /* 0x000fe20001fc4270 */
[----:B------:R-:W-:Y:S01]  /*14ea0*/  FMUL R139, R139, UR11 ;  /* 0x0000000b8b8b7c20 */ /* 0x000fe20008400000 */
[----:B------:R-:W-:Y:S01]  /*14eb0*/  FMUL R140, R140, UR11 ;  /* 0x0000000b8c8c7c20 */ /* 0x000fe20008400000 */
[----:B------:R-:W-:-:S03]  /*14ec0*/  F2FP.F16.F32.PACK_AB R138, RZ, R138 ;  /* 0x0000008aff8a723e */ /* 0x000fc600000000ff */
        /* <DEDUP_REMOVED lines=11> */
[----:B------:R-:W-:-:S03]  /*14f80*/  F2FP.F16.F32.PACK_AB R141, RZ, R141 ;  /* 0x0000008dff8d723e */ /* 0x000fc600000000ff */
[----:B------:R-:W-:Y:S02]  /*14f90*/  F2FP.F16.F32.PACK_AB R142, RZ, R142 ;  /* 0x0000008eff8e723e */ /* 0x000fe400000000ff */
[----:B------:R-:W-:Y:S01]  /*14fa0*/  F2FP.F16.F32.PACK_AB R143, RZ, R143 ;  /* 0x0000008fff8f723e */ /* 0x000fe200000000ff */
[----:B------:R-:W-:Y:S04]  /*14fb0*/  @P4 STG.E.U16 desc[UR20][R4.64+0xd2], R141 ;  /* 0x0000d28d04004986 */ /* 0x000fe8000c101514 */
[----:B------:R-:W-:Y:S01]  /*14fc0*/  @P5 STG.E.U16 desc[UR20][R6.64+0xd0], R142 ;  /* 0x0000d08e06005986 */ /* 0x000fe2000c101514 */
[----:B------:R-:W-:-:S03]  /*14fd0*/  ISETP.GT.AND P5, PT, R0, 0x70, P3 ;  /* 0x000000700000780c */ /* 0x000fc60001fa4270 */
[----:B------:R-:W-:Y:S01]  /*14fe0*/  @P6 STG.E.U16 desc[UR20][R6.64+0xd2], R143 ;  /* 0x0000d28f06006986 */ /* 0x000fe2000c101514 */
[----:B------:R-:W-:Y:S01]  /*14ff0*/  ISETP.GT.AND P6, PT, R0, 0x71, P3 ;  /* 0x000000710000780c */ /* 0x000fe20001fc4270 */
[----:B------:R-:W-:Y:S01]  /*15000*/  FMUL R144, R144, UR11 ;  /* 0x0000000b90907c20 */ /* 0x000fe20008400000 */
[----:B------:R-:W-:Y:S01]  /*15010*/  FMUL R145, R145, UR11 ;  /* 0x0000000b91917c20 */ /* 0x000fe20008400000 */
[----:B------:R-:W-:-:S03]  /*15020*/  ISETP.GT.AND P4, PT, R0, 0x70, P1 ;  /* 0x000000700000780c */ /* 0x000fc60000f84270 */
[----:B------:R-:W-:Y:S02]  /*15030*/  F2FP.F16.F32.PACK_AB R144, RZ, R144 ;  /* 0x00000090ff90723e */ /* 0x000fe400000000ff */
[----:B------:R-:W-:Y:S01]  /*15040*/  F2FP.F16.F32.PACK_AB R145, RZ, R145 ;  /* 0x00000091ff91723e */ /* 0x000fe200000000ff */
[----:B------:R-:W-:Y:S02]  /*15050*/  FMUL R146, R146, UR11 ;  /* 0x0000000b92927c20 */ /* 0x000fe40008400000 */
[----:B------:R-:W-:Y:S01]  /*15060*/  @P5 STG.E.U16 desc[UR20][R4.64+0xe0], R144 ;  /* 0x0000e09004005986 */ /* 0x000fe2000c101514 */
[----:B------:R-:W-:-:S03]  /*15070*/  ISETP.GT.AND P5, PT, R0, 0x71, P1 ;  /* 0x000000710000780c */ /* 0x000fc60000fa4270 */
[----:B------:R-:W-:Y:S01]  /*15080*/  @P6 STG.E.U16 desc[UR20][R4.64+0xe2], R145 ;  /* 0x0000e29104006986 */ /* 0x000fe2000c101514 */
[C---:B------:R-:W-:Y:S02]  /*15090*/  ISETP.GT.AND P6, PT, R0.reuse, 0x78, P3 ;  /* 0x000000780000780c */ /* 0x040fe40001fc4270 */
[----:B------:R-:W-:Y:S01]  /*150a0*/  ISETP.GT.AND P3, PT, R0, 0x79, P3 ;  /* 0x000000790000780c */ /* 0x000fe20001f64270 */
[----:B------:R-:W-:Y:S01]  /*150b0*/  FMUL R147, R147, UR11 ;  /* 0x0000000b93937c20 */ /* 0x000fe20008400000 */
[----:B------:R-:W-:Y:S01]  /*150c0*/  F2FP.F16.F32.PACK_AB R146, RZ, R146 ;  /* 0x00000092ff92723e */ /* 0x000fe200000000ff */
[----:B------:R-:W-:Y:S01]  /*150d0*/  FMUL R149, R149, UR11 ;  /* 0x0000000b95957c20 */ /* 0x000fe20008400000 */
[----:B------:R-:W-:Y:S02]  /*150e0*/  FMUL R148, R148, UR11 ;  /* 0x0000000b94947c20 */ /* 0x000fe40008400000 */
[----:B------:R-:W-:Y:S01]  /*150f0*/  F2FP.F16.F32.PACK_AB R147, RZ, R147 ;  /* 0x00000093ff93723e */ /* 0x000fe200000000ff */
[----:B------:R-:W-:Y:S01]  /*15100*/  @P4 STG.E.U16 desc[UR20][R6.64+0xe0], R146 ;  /* 0x0000e09206004986 */ /* 0x000fe2000c101514 */
[----:B------:R-:W-:-:S02]  /*15110*/  ISETP.GT.AND P4, PT, R0, 0x78, P1 ;  /* 0x000000780000780c */ /* 0x000fc40000f84270 */
[----:B------:R-:W-:Y:S02]  /*15120*/  F2FP.F16.F32.PACK_AB R149, RZ, R149 ;  /* 0x00000095ff95723e */ /* 0x000fe400000000ff */
[----:B------:R-:W-:Y:S01]  /*15130*/  ISETP.GT.AND P2, PT, R14, 0xc0, PT ;  /* 0x000000c00e00780c */ /* 0x000fe20003f44270 */
[----:B------:R-:W-:Y:S01]  /*15140*/  @P5 STG.E.U16 desc[UR20][R6.64+0xe2], R147 ;  /* 0x0000e29306005986 */ /* 0x000fe2000c101514 */
[C---:B------:R-:W-:Y:S01]  /*15150*/  ISETP.GT.AND P1, PT, R0.reuse, 0x79, P1 ;  /* 0x000000790000780c */ /* 0x040fe20000f24270 */
[----:B-1----:R-:W-:Y:S01]  /*15160*/  IMAD.U32 R9, RZ, RZ, UR14 ;  /* 0x0000000eff097e24 */ /* 0x002fe2000f8e00ff */
[----:B------:R-:W-:Y:S01]  /*15170*/  F2FP.F16.F32.PACK_AB R148, RZ, R148 ;  /* 0x00000094ff94723e */ /* 0x000fe200000000ff */
[----:B------:R-:W-:Y:S01]  /*15180*/  @P3 STG.E.U16 desc[UR20][R4.64+0xf2], R149 ;  /* 0x0000f29504003986 */ /* 0x000fe2000c101514 */
[----:B------:R-:W-:Y:S01]  /*15190*/  ISETP.GT.AND P3, PT, R0, RZ, P2 ;  /* 0x000000ff0000720c */ /* 0x000fe20001764270 */
[----:B------:R-:W-:Y:S01]  /*151a0*/  FMUL R150, R150, UR11 ;  /* 0x0000000b96967c20 */ /* 0x000fe20008400000 */
[----:B------:R-:W-:Y:S01]  /*151b0*/  FMUL R151, R151, UR11 ;  /* 0x0000000b97977c20 */ /* 0x000fe20008400000 */
[----:B------:R-:W-:Y:S01]  /*151c0*/  UIMAD UR6, UR15, 0x180, URZ ;  /* 0x000001800f0678a4 */ /* 0x000fe2000f8e023f */
[----:B------:R-:W-:Y:S01]  /*151d0*/  FMUL R24, R24, UR11 ;  /* 0x0000000b18187c20 */ /* 0x000fe20008400000 */
[----:B------:R-:W-:Y:S01]  /*151e0*/  IMAD.WIDE.U32 R2, R9, 0x180, R2 ;  /* 0x0000018009027825 */ /* 0x000fe200078e0002 */
[----:B------:R1:W-:Y:S01]  /*151f0*/  @P6 STG.E.U16 desc[UR20][R4.64+0xf0], R148 ;  /* 0x0000f09404006986 */ /* 0x0003e2000c101514 */
[----:B------:R-:W-:-:S02]  /*15200*/  F2FP.F16.F32.PACK_AB R150, RZ, R150 ;  /* 0x00000096ff96723e */ /* 0x000fc400000000ff */
[----:B------:R-:W-:Y:S01]  /*15210*/  F2FP.F16.F32.PACK_AB R151, RZ, R151 ;  /* 0x00000097ff97723e */ /* 0x000fe200000000ff */
[----:B------:R-:W-:Y:S01]  /*15220*/  VIADD R3, R3, UR6 ;  /* 0x0000000603037c36 */ /* 0x000fe20008000000 */
[----:B------:R-:W-:Y:S02]  /*15230*/  ISETP.GT.AND P5, PT, R0, 0x1, P2 ;  /* 0x000000010000780c */ /* 0x000fe400017a4270 */
[----:B------:R-:W-:Y:S01]  /*15240*/  F2FP.F16.F32.PACK_AB R24, RZ, R24 ;  /* 0x00000018ff18723e */ /* 0x000fe200000000ff */
[----:B------:R-:W-:Y:S01]  /*15250*/  FMUL R25, R25, UR11 ;  /* 0x0000000b19197c20 */ /* 0x000fe20008400000 */
[----:B-1----:R-:W-:Y:S01]  /*15260*/  @P4 MOV R4, R6 ;  /* 0x0000000600044202 */ /* 0x002fe20000000f00 */
[----:B------:R-:W-:Y:S01]  /*15270*/  @P4 IMAD.MOV.U32 R5, RZ, RZ, R7 ;  /* 0x000000ffff054224 */ /* 0x000fe200078e0007 */
[----:B------:R-:W-:-:S04]  /*15280*/  ISETP.GT.AND P0, PT, R14, 0xc8, PT ;  /* 0x000000c80e00780c */ /* 0x000fc80003f04270 */
[----:B------:R1:W-:Y:S01]  /*15290*/  @P4 STG.E.U16 desc[UR20][R4.64+0xf0], R150 ;  /* 0x0000f09604004986 */ /* 0x0003e2000c101514 */
[----:B------:R-:W-:-:S03]  /*152a0*/  F2FP.F16.F32.PACK_AB R25, RZ, R25 ;  /* 0x00000019ff19723e */ /* 0x000fc600000000ff */
[----:B------:R2:W-:Y:S04]  /*152b0*/  @P1 STG.E.U16 desc[UR20][R6.64+0xf2], R151 ;  /* 0x0000f29706001986 */ /* 0x0005e8000c101514 */
[----:B------:R-:W-:Y:S01]  /*152c0*/  @P3 STG.E.U16 desc[UR20][R2.64], R24 ;  /* 0x0000001802003986 */ /* 0x000fe2000c101514 */
[----:B------:R-:W-:Y:S01]  /*152d0*/  ISETP.GT.AND P3, PT, R0, RZ, P0 ;  /* 0x000000ff0000720c */ /* 0x000fe20000764270 */
[----:B------:R-:W-:Y:S01]  /*152e0*/  FMUL R26, R26, UR11 ;  /* 0x0000000b1a1a7c20 */ /* 0x000fe20008400000 */
[----:B-1----:R-:W-:Y:S01]  /*152f0*/  IADD3 R4, P1, R2, UR9, RZ ;  /* 0x0000000902047c10 */ /* 0x002fe2000ff3e0ff */
[----:B------:R-:W-:Y:S01]  /*15300*/  @P5 STG.E.U16 desc[UR20][R2.64+0x2], R25 ;  /* 0x0000021902005986 */ /* 0x000fe2000c101514 */
[C---:B------:R-:W-:Y:S02]  /*15310*/  ISETP.GT.AND P6, PT, R0.reuse, 0x1, P0 ;  /* 0x000000010000780c */ /* 0x040fe400007c4270 */
[----:B------:R-:W-:Y:S01]  /*15320*/  ISETP.GT.AND P5, PT, R0, 0x8, P2 ;  /* 0x000000080000780c */ /* 0x000fe200017a4270 */
[----:B------:R-:W-:Y:S01]  /*15330*/  FMUL R27, R27, UR11 ;  /* 0x0000000b1b1b7c20 */ /* 0x000fe20008400000 */
[----:B------:R-:W-:-:S02]  /*15340*/  F2FP.F16.F32.PACK_AB R26, RZ, R26 ;  /* 0x0000001aff1a723e */ /* 0x000fc400000000ff */
[----:B------:R-:W-:Y:S02]  /*15350*/  IADD3.X R5, R3, UR8, RZ, P1, !PT ;  /* 0x0000000803057c10 */ /* 0x000fe40008ffe4ff */
[----:B------:R-:W-:Y:S01]  /*15360*/  ISETP.GT.AND P4, PT, R0, 0x9, P2 ;  /* 0x000000090000780c */ /* 0x000fe20001784270 */
[----:B------:R-:W-:Y:S01]  /*15370*/  FMUL R28, R28, UR11 ;  /* 0x0000000b1c1c7c20 */ /* 0x000fe20008400000 */
[----:B------:R-:W-:Y:S01]  /*15380*/  FMUL R29, R29, UR11 ;  /* 0x0000000b1d1d7c20 */ /* 0x000fe20008400000 */
[----:B------:R-:W-:Y:S01]  /*15390*/  @P3 STG.E.U16 desc[UR20][R4.64], R26 ;  /* 0x0000001a04003986 */ /* 0x000fe2000c101514 */
[----:B------:R-:W-:Y:S02]  /*153a0*/  F2FP.F16.F32.PACK_AB R27, RZ, R27 ;  /* 0x0000001bff1b723e */ /* 0x000fe400000000ff */
[----:B------:R-:W-:Y:S02]  /*153b0*/  ISETP.GT.AND P3, PT, R0, 0x8, P0 ;  /* 0x000000080000780c */ /* 0x000fe40000764270 */
[----:B------:R-:W-:Y:S01]  /*153c0*/  F2FP.F16.F32.PACK_AB R28, RZ, R28 ;  /* 0x0000001cff1c723e */ /* 0x000fe200000000ff */
[----:B------:R-:W-:Y:S01]  /*153d0*/  FMUL R30, R30, UR11 ;  /* 0x0000000b1e1e7c20 */ /* 0x000fe20008400000 */
[----:B------:R-:W-:Y:S01]  /*153e0*/  F2FP.F16.F32.PACK_AB R29, RZ, R29 ;  /* 0x0000001dff1d723e */ /* 0x000fe200000000ff */
[----:B------:R-:W-:Y:S01]  /*153f0*/  @P6 STG.E.U16 desc[UR20][R4.64+0x2], R27 ;  /* 0x0000021b04006986 */ /* 0x000fe2000c101514 */
[----:B------:R-:W-:-:S03]  /*15400*/  ISETP.GT.AND P6, PT, R0, 0x9, P0 ;  /* 0x000000090000780c */ /* 0x000fc600007c4270 */
[----:B------:R-:W-:Y:S01]  /*15410*/  @P5 STG.E.U16 desc[UR20][R2.64+0x10], R28 ;  /* 0x0000101c02005986 */ /* 0x000fe2000c101514 */
[C---:B------:R-:W-:Y:S01]  /*15420*/  ISETP.GT.AND P5, PT, R0.reuse, 0x10, P2 ;  /* 0x000000100000780c */ /* 0x040fe200017a4270 */
[----:B------:R-:W-:Y:S01]  /*15430*/  FMUL R31, R31, UR11 ;  /* 0x0000000b1f1f7c20 */ /* 0x000fe20008400000 */
[----:B------:R-:W-:Y:S01]  /*15440*/  F2FP.F16.F32.PACK_AB R30, RZ, R30 ;  /* 0x0000001eff1e723e */ /* 0x000fe200000000ff */
[----:B------:R-:W-:Y:S01]  /*15450*/  @P4 STG.E.U16 desc[UR20][R2.64+0x12], R29 ;  /* 0x0000121d02004986 */ /* 0x000fe2000c101514 */
[----:B------:R-:W-:Y:S01]  /*15460*/  ISETP.GT.AND P4, PT, R0, 0x11, P2 ;  /* 0x000000110000780c */ /* 0x000fe20001784270 */
[----:B------:R-:W-:Y:S01]  /*15470*/  FMUL R32, R32, UR11 ;  /* 0x0000000b20207c20 */ /* 0x000fe20008400000 */
[----:B------:R-:W-:Y:S01]  /*15480*/  FMUL R33, R33, UR11 ;  /* 0x0000000b21217c20 */ /* 0x000fe20008400000 */
[----:B------:R-:W-:Y:S01]  /*15490*/  @P3 STG.E.U16 desc[UR20][R4.64+0x10], R30 ;  /* 0x0000101e04003986 */ /* 0x000fe2000c101514 */
[----:B------:R-:W-:Y:S02]  /*154a0*/  F2FP.F16.F32.PACK_AB R31, RZ, R31 ;  /* 0x0000001fff1f723e */ /* 0x000fe400000000ff */
[----:B------:R-:W-:-:S02]  /*154b0*/  ISETP.GT.AND P3, PT, R0, 0x10, P0 ;  /* 0x000000100000780c */ /* 0x000fc40000764270 */
[----:B------:R-:W-:Y:S01]  /*154c0*/  F2FP.F16.F32.PACK_AB R32, RZ, R32 ;  /* 0x00000020ff20723e */ /* 0x000fe200000000ff */
[----:B------:R-:W-:Y:S01]  /*154d0*/  FMUL R34, R34, UR11 ;  /* 0x0000000b22227c20 */ /* 0x000fe20008400000 */
[----:B------:R-:W-:Y:S01]  /*154e0*/  F2FP.F16.F32.PACK_AB R33, RZ, R33 ;  /* 0x00000021ff21723e */ /* 0x000fe200000000ff */
[----:B------:R-:W-:Y:S01]  /*154f0*/  @P6 STG.E.U16 desc[UR20][R4.64+0x12], R31 ;  /* 0x0000121f04006986 */ /* 0x000fe2000c101514 */
[----:B------:R-:W-:-:S03]  /*15500*/  ISETP.GT.AND P6, PT, R0, 0x11, P0 ;  /* 0x000000110000780c */ /* 0x000fc600007c4270 */
[----:B------:R-:W-:Y:S01]  /*15510*/  @P5 STG.E.U16 desc[UR20][R2.64+0x20], R32 ;  /* 0x0000202002005986 */ /* 0x000fe2000c101514 */
[----:B------:R-:W-:-:S03]  /*15520*/  F2FP.F16.F32.PACK_AB R34, RZ, R34 ;  /* 0x00000022ff22723e */ /* 0x000fc600000000ff */
[----:B------:R-:W-:Y:S01]  /*15530*/  @P4 STG.E.U16 desc[UR20][R2.64+0x22], R33 ;  /* 0x0000222102004986 */ /* 0x000fe2000c101514 */
[C---:B------:R-:W-:Y:S01]  /*15540*/  ISETP.GT.AND P4, PT, R0.reuse, 0x18, P2 ;  /* 0x000000180000780c */ /* 0x040fe20001784270 */
[----:B------:R-:W-:Y:S01]  /*15550*/  FMUL R35, R35, UR11 ;  /* 0x0000000b23237c20 */ /* 0x000fe20008400000 */
[----:B------:R-:W-:Y:S01]  /*15560*/  ISETP.GT.AND P5, PT, R0, 0x19, P2 ;  /* 0x000000190000780c */ /* 0x000fe200017a4270 */
[----:B------:R-:W-:Y:S01]  /*15570*/  FMUL R36, R36, UR11 ;  /* 0x0000000b24247c20 */ /* 0x000fe20008400000 */
[----:B------:R-:W-:Y:S01]  /*15580*/  FMUL R37, R37, UR11 ;  /* 0x0000000b25257c20 */ /* 0x000fe20008400000 */
[----:B------:R-:W-:Y:S01]  /*15590*/  @P3 STG.E.U16 desc[UR20][R4.64+0x20], R34 ;  /* 0x0000202204003986 */ /* 0x000fe2000c101514 */
[----:B------:R-:W-:Y:S02]  /*155a0*/  ISETP.GT.AND P3, PT, R0, 0x18, P0 ;  /* 0x000000180000780c */ /* 0x000fe40000764270 */
[----:B------:R-:W-:Y:S01]  /*155b0*/  F2FP.F16.F32.PACK_AB R35, RZ, R35 ;  /* 0x00000023ff23723e */ /* 0x000fe200000000ff */
[----:B------:R-:W-:Y:S01]  /*155c0*/  FMUL R38, R38, UR11 ;  /* 0x0000000b26267c20 */ /* 0x000fe20008400000 */
[----:B------:R-:W-:-:S02]  /*155d0*/  F2FP.F16.F32.PACK_AB R36, RZ, R36 ;  /* 0x00000024ff24723e */ /* 0x000fc400000000ff */
[----:B------:R-:W-:Y:S01]  /*155e0*/  F2FP.F16.F32.PACK_AB R37, RZ, R37 ;  /* 0x00000025ff25723e */ /* 0x000fe200000000ff */
[----:B------:R-:W-:Y:S01]  /*155f0*/  @P6 STG.E.U16 desc[UR20][R4.64+0x22], R35 ;  /* 0x0000222304006986 */ /* 0x000fe2000c101514 */
[----:B------:R-:W-:-:S03]  /*15600*/  F2FP.F16.F32.PACK_AB R38, RZ, R38 ;  /* 0x00000026ff26723e */ /* 0x000fc600000000ff */
[----:B------:R-:W-:Y:S01]  /*15610*/  @P4 STG.E.U16 desc[UR20][R2.64+0x30], R36 ;  /* 0x0000302402004986 */ /* 0x000fe2000c101514 */
[C---:B------:R-:W-:Y:S02]  /*15620*/  ISETP.GT.AND P4, PT, R0.reuse, 0x19, P0 ;  /* 0x000000190000780c */ /* 0x040fe40000784270 */
[C---:B------:R-:W-:Y:S01]  /*15630*/  ISETP.GT.AND P6, PT, R0.reuse, 0x20, P2 ;  /* 0x000000200000780c */ /* 0x040fe200017c4270 */
[----:B------:R-:W-:Y:S01]  /*15640*/  @P5 STG.E.U16 desc[UR20][R2.64+0x32], R37 ;  /* 0x0000322502005986 */ /* 0x000fe2000c101514 */
[----:B------:R-:W-:Y:S01]  /*15650*/  ISETP.GT.AND P5, PT, R0, 0x21, P2 ;  /* 0x000000210000780c */ /* 0x000fe200017a4270 */
[----:B------:R-:W-:Y:S01]  /*15660*/  FMUL R39, R39, UR11 ;  /* 0x0000000b27277c20 */ /* 0x000fe20008400000 */
[----:B------:R-:W-:Y:S01]  /*15670*/  FMUL R40, R40, UR11 ;  /* 0x0000000b28287c20 */ /* 0x000fe20008400000 */
[----:B------:R-:W-:Y:S01]  /*15680*/  FMUL R41, R41, UR11 ;  /* 0x0000000b29297c20 */ /* 0x000fe20008400000 */
[----:B------:R-:W-:Y:S01]  /*15690*/  @P3 STG.E.U16 desc[UR20][R4.64+0x30], R38 ;  /* 0x0000302604003986 */ /* 0x000fe2000c101514 */
[----:B------:R-:W-:Y:S01]  /*156a0*/  ISETP.GT.AND P3, PT, R0, 0x20, P0 ;  /* 0x000000200000780c */ /* 0x000fe20000764270 */
[----:B------:R-:W-:Y:S01]  /*156b0*/  FMUL R42, R42, UR11 ;  /* 0x0000000b2a2a7c20 */ /* 0x000fe20008400000 */
[----:B------:R-:W-:-:S02]  /*156c0*/  F2FP.F16.F32.PACK_AB R39, RZ, R39 ;  /* 0x00000027ff27723e */ /* 0x000fc400000000ff */
[----:B------:R-:W-:Y:S02]  /*156d0*/  F2FP.F16.F32.PACK_AB R40, RZ, R40 ;  /* 0x00000028ff28723e */ /* 0x000fe400000000ff */
[----:B------:R-:W-:Y:S01]  /*156e0*/  F2FP.F16.F32.PACK_AB R41, RZ, R41 ;  /* 0x00000029ff29723e */ /* 0x000fe200000000ff */
[----:B------:R-:W-:Y:S01]  /*156f0*/  @P4 STG.E.U16 desc[UR20][R4.64+0x32], R39 ;  /* 0x0000322704004986 */ /* 0x000fe2000c101514 */
[----:B------:R-:W-:Y:S02]  /*15700*/  F2FP.F16.F32.PACK_AB R42, RZ, R42 ;  /* 0x0000002aff2a723e */ /* 0x000fe400000000ff */
        /* <DEDUP_REMOVED lines=31> */
[----:B------:R-:W-:-:S03]  /*15900*/  F2FP.F16.F32.PACK_AB R50, RZ, R50 ;  /* 0x00000032ff32723e */ /* 0x000fc600000000ff */
[----:B------:R-:W-:Y:S01]  /*15910*/  @P6 STG.E.U16 desc[UR20][R2.64+0x60], R48 ;  /* 0x0000603002006986 */ /* 0x000fe2000c101514 */
[----:B--2---:R-:W-:-:S03]  /*15920*/  IADD3.X R7, R3, UR8, RZ, P1, !PT ;  /* 0x0000000803077c10 */ /* 0x004fc60008ffe4ff */
[----:B------:R-:W-:Y:S01]  /*15930*/  @P5 STG.E.U16 desc[UR20][R2.64+0x62], R49 ;  /* 0x0000623102005986 */ /* 0x000fe2000c101514 */
[C---:B------:R-:W-:Y:S02]  /*15940*/  ISETP.GT.AND P5, PT, R0.reuse, 0x31, P0 ;  /* 0x000000310000780c */ /* 0x040fe400007a4270 */
[C---:B------:R-:W-:Y:S01]  /*15950*/  ISETP.GT.AND P1, PT, R0.reuse, 0x38, P0 ;  /* 0x000000380000780c */ /* 0x040fe20000724270 */
[----:B------:R1:W-:Y:S01]  /*15960*/  @P3 STG.E.U16 desc[UR20][R4.64+0x60], R50 ;  /* 0x0000603204003986 */ /* 0x0003e2000c101514 */
[C---:B------:R-:W-:Y:S02]  /*15970*/  ISETP.GT.AND P3, PT, R0.reuse, 0x39, P0 ;  /* 0x000000390000780c */ /* 0x040fe40000764270 */
[C---:B------:R-:W-:Y:S01]  /*15980*/  ISETP.GT.AND P6, PT, R0.reuse, 0x38, P2 ;  /* 0x000000380000780c */ /* 0x040fe200017c4270 */
[----:B------:R-:W-:Y:S01]  /*15990*/  FMUL R51, R51, UR11 ;  /* 0x0000000b33337c20 */ /* 0x000fe20008400000 */
[----:B------:R-:W-:Y:S01]  /*159a0*/  ISETP.GT.AND P4, PT, R0, 0x39, P2 ;  /* 0x000000390000780c */ /* 0x000fe20001784270 */
[----:B------:R-:W-:Y:S01]  /*159b0*/  FMUL R52, R52, UR11 ;  /* 0x0000000b34347c20 */ /* 0x000fe20008400000 */
[----:B------:R-:W-:Y:S01]  /*159c0*/  FMUL R53, R53, UR11 ;  /* 0x0000000b35357c20 */ /* 0x000fe20008400000 */
[----:B------:R-:W-:Y:S01]  /*159d0*/  FMUL R54, R54, UR11 ;  /* 0x0000000b36367c20 */ /* 0x000fe20008400000 */
[----:B------:R-:W-:Y:S01]  /*159e0*/  FMUL R55, R55, UR11 ;  /* 0x0000000b37377c20 */ /* 0x000fe20008400000 */
[----:B------:R-:W-:Y:S01]  /*159f0*/  F2FP.F16.F32.PACK_AB R51, RZ, R51 ;  /* 0x00000033ff33723e */ /* 0x000fe200000000ff */
[----:B------:R-:W-:Y:S01]  /*15a00*/  @P5 IMAD.MOV.U32 R6, RZ, RZ, R4 ;  /* 0x000000ffff065224 */ /* 0x000fe200078e0004 */
[----:B------:R-:W-:Y:S01]  /*15a10*/  F2FP.F16.F32.PACK_AB R52, RZ, R52 ;  /* 0x00000034ff34723e */ /* 0x000fe200000000ff */
[--C-:B-1----:R-:W-:Y:S01]  /*15a20*/  @P1 IMAD.MOV.U32 R5, RZ, RZ, R7.reuse ;  /* 0x000000ffff051224 */ /* 0x102fe200078e0007 */
[----:B------:R-:W-:Y:S01]  /*15a30*/  F2FP.F16.F32.PACK_AB R53, RZ, R53 ;  /* 0x00000035ff35723e */ /* 0x000fe200000000ff */
[C---:B------:R-:W-:Y:S01]  /*15a40*/  VIADD R8, R2.reuse, UR9 ;  /* 0x0000000902087c36 */ /* 0x040fe20008000000 */
[----:B------:R-:W-:Y:S01]  /*15a50*/  F2FP.F16.F32.PACK_AB R54, RZ, R54 ;  /* 0x00000036ff36723e */ /* 0x000fe200000000ff */
[----:B------:R-:W-:Y:S01]  /*15a60*/  @P3 IMAD.MOV.U32 R9, RZ, RZ, R7 ;  /* 0x000000ffff093224 */ /* 0x000fe200078e0007 */
[----:B------:R-:W-:Y:S01]  /*15a70*/  IADD3 R4, R2, UR9, RZ ;  /* 0x0000000902047c10 */ /* 0x000fe2000fffe0ff */
[----:B------:R-:W-:Y:S01]  /*15a80*/  @P5 STG.E.U16 desc[UR20][R6.64+0x62], R51 ;  /* 0x0000623306005986 */ /* 0x000fe2000c101514 */
[----:B------:R-:W-:-:S03]  /*15a90*/  F2FP.F16.F32.PACK_AB R55, RZ, R55 ;  /* 0x00000037ff37723e */ /* 0x000fc600000000ff */
[----:B------:R-:W-:Y:S04]  /*15aa0*/  @P6 STG.E.U16 desc[UR20][R2.64+0x70], R52 ;  /* 0x0000703402006986 */ /* 0x000fe8000c101514 */
[----:B------:R-:W-:Y:S04]  /*15ab0*/  @P4 STG.E.U16 desc[UR20][R2.64+0x72], R53 ;  /* 0x0000723502004986 */ /* 0x000fe8000c101514 */
[----:B------:R-:W-:Y:S01]  /*15ac0*/  @P1 STG.E.U16 desc[UR20][R4.64+0x70], R54 ;  /* 0x0000703604001986 */ /* 0x000fe2000c101514 */
[----:B------:R-:W-:-:S03]  /*15ad0*/  ISETP.GT.AND P1, PT, R0, 0x40, P0 ;  /* 0x000000400000780c */ /* 0x000fc60000724270 */
[----:B------:R1:W-:Y:S01]  /*15ae0*/  @P3 STG.E.U16 desc[UR20][R8.64+0x72], R55 ;  /* 0x0000723708003986 */ /* 0x0003e2000c101514 */
[C---:B------:R-:W-:Y:S02]  /*15af0*/  ISETP.GT.AND P3, PT, R0.reuse, 0x41, P0 ;  /* 0x000000410000780c */ /* 0x040fe40000764270 */
[C---:B------:R-:W-:Y:S02]  /*15b00*/  ISETP.GT.AND P4, PT, R0.reuse, 0x40, P2 ;  /* 0x000000400000780c */ /* 0x040fe40001784270 */
[----:B------:R-:W-:Y:S01]  /*15b10*/  ISETP.GT.AND P5, PT, R0, 0x41, P2 ;  /* 0x000000410000780c */ /* 0x000fe200017a4270 */
[----:B------:R-:W-:Y:S01]  /*15b20*/  FMUL R56, R56, UR11 ;  /* 0x0000000b38387c20 */ /* 0x000fe20008400000 */
[----:B------:R-:W-:Y:S01]  /*15b30*/  FMUL R57, R57, UR11 ;  /* 0x0000000b39397c20 */ /* 0x000fe20008400000 */
[----:B------:R-:W-:Y:S01]  /*15b40*/  FMUL R58, R58, UR11 ;  /* 0x0000000b3a3a7c20 */ /* 0x000fe20008400000 */
[----:B------:R-:W-:Y:S02]  /*15b50*/  FMUL R59, R59, UR11 ;  /* 0x0000000b3b3b7c20 */ /* 0x000fe40008400000 */
[----:B------:R-:W-:-:S02]  /*15b60*/  F2FP.F16.F32.PACK_AB R56, RZ, R56 ;  /* 0x00000038ff38723e */ /* 0x000fc400000000ff */
[----:B------:R-:W-:Y:S01]  /*15b70*/  F2FP.F16.F32.PACK_AB R57, RZ, R57 ;  /* 0x00000039ff39723e */ /* 0x000fe200000000ff */
[----:B-1----:R-:W-:Y:S01]  /*15b80*/  @P3 IMAD.MOV.U32 R9, RZ, RZ, R7 ;  /* 0x000000ffff093224 */ /* 0x002fe200078e0007 */
[----:B------:R-:W-:Y:S02]  /*15b90*/  F2FP.F16.F32.PACK_AB R58, RZ, R58 ;  /* 0x0000003aff3a723e */ /* 0x000fe400000000ff */
[----:B------:R-:W-:Y:S02]  /*15ba0*/  @P1 MOV R5, R7 ;  /* 0x0000000700051202 */ /* 0x000fe40000000f00 */
[----:B------:R-:W-:Y:S01]  /*15bb0*/  F2FP.F16.F32.PACK_AB R59, RZ, R59 ;  /* 0x0000003bff3b723e */ /* 0x000fe200000000ff */
[----:B------:R-:W-:Y:S04]  /*15bc0*/  @P4 STG.E.U16 desc[UR20][R2.64+0x80], R56 ;  /* 0x0000803802004986 */ /* 0x000fe8000c101514 */
[----:B------:R-:W-:Y:S04]  /*15bd0*/  @P5 STG.E.U16 desc[UR20][R2.64+0x82], R57 ;  /* 0x0000823902005986 */ /* 0x000fe8000c101514 */
[----:B------:R1:W-:Y:S01]  /*15be0*/  @P1 STG.E.U16 desc[UR20][R4.64+0x80], R58 ;  /* 0x0000803a04001986 */ /* 0x0003e2000c101514 */
        /* <DEDUP_REMOVED lines=9> */
[----:B------:R-:W-:Y:S01]  /*15c80*/  F2FP.F16.F32.PACK_AB R60, RZ, R60 ;  /* 0x0000003cff3c723e */ /* 0x000fe200000000ff */
[--C-:B-1----:R-:W-:Y:S01]  /*15c90*/  @P1 IMAD.MOV.U32 R5, RZ, RZ, R7.reuse ;  /* 0x000000ffff051224 */ /* 0x102fe200078e0007 */
[----:B------:R-:W-:Y:S01]  /*15ca0*/  F2FP.F16.F32.PACK_AB R61, RZ, R61 ;  /* 0x0000003dff3d723e */ /* 0x000fe200000000ff */
[----:B--2---:R-:W-:Y:S01]  /*15cb0*/  @P3 IMAD.MOV.U32 R9, RZ, RZ, R7 ;  /* 0x000000ffff093224 */ /* 0x004fe200078e0007 */
[----:B------:R-:W-:-:S02]  /*15cc0*/  F2FP.F16.F32.PACK_AB R62, RZ, R62 ;  /* 0x0000003eff3e723e */ /* 0x000fc400000000ff */
[----:B------:R-:W-:Y:S01]  /*15cd0*/  F2FP.F16.F32.PACK_AB R63, RZ, R63 ;  /* 0x0000003fff3f723e */ /* 0x000fe200000000ff */
[----:B------:R-:W-:Y:S01]  /*15ce0*/  @P4 STG.E.U16 desc[UR20][R2.64+0x90], R60 ;  /* 0x0000903c02004986 */ /* 0x000fe2000c101514 */
[----:B------:R-:W-:-:S03]  /*15cf0*/  ISETP.GT.AND P4, PT, R0, 0x50, P2 ;  /* 0x000000500000780c */ /* 0x000fc60001784270 */
[----:B------:R-:W-:Y:S01]  /*15d00*/  @P5 STG.E.U16 desc[UR20][R2.64+0x92], R61 ;  /* 0x0000923d02005986 */ /* 0x000fe2000c101514 */
[----:B------:R-:W-:-:S03]  /*15d10*/  FMUL R64, R64, UR11 ;  /* 0x0000000b40407c20 */ /* 0x000fc60008400000 */
[----:B------:R-:W-:Y:S01]  /*15d20*/  @P1 STG.E.U16 desc[UR20][R4.64+0x90], R62 ;  /* 0x0000903e04001986 */ /* 0x000fe2000c101514 */
[----:B------:R-:W-:-:S03]  /*15d30*/  ISETP.GT.AND P1, PT, R0, 0x50, P0 ;  /* 0x000000500000780c */ /* 0x000fc60000724270 */
[----:B------:R1:W-:Y:S01]  /*15d40*/  @P3 STG.E.U16 desc[UR20][R8.64+0x92], R63 ;  /* 0x0000923f08003986 */ /* 0x0003e2000c101514 */
        /* <DEDUP_REMOVED lines=9> */
[----:B------:R-:W-:Y:S01]  /*15de0*/  F2FP.F16.F32.PACK_AB R66, RZ, R66 ;  /* 0x00000042ff42723e */ /* 0x000fe200000000ff */
[----:B-1----:R-:W-:Y:S01]  /*15df0*/  @P3 IMAD.MOV.U32 R9, RZ, RZ, R7 ;  /* 0x000000ffff093224 */ /* 0x002fe200078e0007 */
[----:B------:R-:W-:Y:S01]  /*15e00*/  @P1 MOV R5, R7 ;  /* 0x0000000700051202 */ /* 0x000fe20000000f00 */
[----:B------:R-:W-:Y:S01]  /*15e10*/  FMUL R68, R68, UR11 ;  /* 0x0000000b44447c20 */ /* 0x000fe20008400000 */
[----:B------:R-:W-:Y:S01]  /*15e20*/  F2FP.F16.F32.PACK_AB R67, RZ, R67 ;  /* 0x00000043ff43723e */ /* 0x000fe200000000ff */
[----:B------:R-:W-:Y:S04]  /*15e30*/  @P5 STG.E.U16 desc[UR20][R2.64+0xa2], R65 ;  /* 0x0000a24102005986 */ /* 0x000fe8000c101514 */
[----:B------:R1:W-:Y:S01]  /*15e40*/  @P1 STG.E.U16 desc[UR20][R4.64+0xa0], R66 ;  /* 0x0000a04204001986 */ /* 0x0003e2000c101514 */
[----:B------:R-:W-:-:S02]  /*15e50*/  ISETP.GT.AND P1, PT, R0, 0x58, P0 ;  /* 0x000000580000780c */ /* 0x000fc40000724270 */
[----:B------:R-:W-:Y:S01]  /*15e60*/  F2FP.F16.F32.PACK_AB R68, RZ, R68 ;  /* 0x00000044ff44723e */ /* 0x000fe200000000ff */
[----:B------:R2:W-:Y:S01]  /*15e70*/  @P3 STG.E.U16 desc[UR20][R8.64+0xa2], R67 ;  /* 0x0000a24308003986 */ /* 0x0005e2000c101514 */
[C---:B------:R-:W-:Y:S02]  /*15e80*/  ISETP.GT.AND P3, PT, R0.reuse, 0x59, P0 ;  /* 0x000000590000780c */ /* 0x040fe40000764270 */
[C---:B------:R-:W-:Y:S01]  /*15e90*/  ISETP.GT.AND P5, PT, R0.reuse, 0x59, P2 ;  /* 0x000000590000780c */ /* 0x040fe200017a4270 */
[----:B------:R-:W-:Y:S01]  /*15ea0*/  FMUL R69, R69, UR11 ;  /* 0x0000000b45457c20 */ /* 0x000fe20008400000 */
[----:B------:R-:W-:Y:S01]  /*15eb0*/  @P4 STG.E.U16 desc[UR20][R2.64+0xb0], R68 ;  /* 0x0000b04402004986 */ /* 0x000fe2000c101514 */
[----:B------:R-:W-:Y:S01]  /*15ec0*/  ISETP.GT.AND P4, PT, R0, 0x60, P2 ;  /* 0x000000600000780c */ /* 0x000fe20001784270 */
[----:B------:R-:W-:Y:S01]  /*15ed0*/  FMUL R70, R70, UR11 ;  /* 0x0000000b46467c20 */ /* 0x000fe20008400000 */
[----:B------:R-:W-:Y:S01]  /*15ee0*/  FMUL R71, R71, UR11 ;  /* 0x0000000b47477c20 */ /* 0x000fe20008400000 */
[----:B------:R-:W-:Y:S01]  /*15ef0*/  FMUL R72, R72, UR11 ;  /* 0x0000000b48487c20 */ /* 0x000fe20008400000 */
[----:B------:R-:W-:Y:S01]  /*15f00*/  F2FP.F16.F32.PACK_AB R69, RZ, R69 ;  /* 0x00000045ff45723e */ /* 0x000fe200000000ff */
[----:B-1----:R-:W-:Y:S01]  /*15f10*/  @P1 IMAD.MOV.U32 R5, RZ, RZ, R7 ;  /* 0x000000ffff051224 */ /* 0x002fe200078e0007 */
[----:B------:R-:W-:-:S02]  /*15f20*/  F2FP.F16.F32.PACK_AB R70, RZ, R70 ;  /* 0x00000046ff46723e */ /* 0x000fc400000000ff */
[----:B------:R-:W-:Y:S01]  /*15f30*/  F2FP.F16.F32.PACK_AB R71, RZ, R71 ;  /* 0x00000047ff47723e */ /* 0x000fe200000000ff */
[----:B--2---:R-:W-:Y:S01]  /*15f40*/  @P3 IMAD.MOV.U32 R9, RZ, RZ, R7 ;  /* 0x000000ffff093224 */ /* 0x004fe200078e0007 */
[----:B------:R-:W-:Y:S01]  /*15f50*/  F2FP.F16.F32.PACK_AB R72, RZ, R72 ;  /* 0x00000048ff48723e */ /* 0x000fe200000000ff */
[----:B------:R-:W-:Y:S01]  /*15f60*/  @P5 STG.E.U16 desc[UR20][R2.64+0xb2], R69 ;  /* 0x0000b24502005986 */ /* 0x000fe2000c101514 */
[C---:B------:R-:W-:Y:S01]  /*15f70*/  ISETP.GT.AND P5, PT, R0.reuse, 0x61, P2 ;  /* 0x000000610000780c */ /* 0x040fe200017a4270 */
[----:B------:R-:W-:Y:S02]  /*15f80*/  FMUL R73, R73, UR11 ;  /* 0x0000000b49497c20 */ /* 0x000fe40008400000 */
[----:B------:R1:W-:Y:S04]  /*15f90*/  @P1 STG.E.U16 desc[UR20][R4.64+0xb0], R70 ;  /* 0x0000b04604001986 */ /* 0x0003e8000c101514 */
[----:B------:R2:W-:Y:S01]  /*15fa0*/  @P3 STG.E.U16 desc[UR20][R8.64+0xb2], R71 ;  /* 0x0000b24708003986 */ /* 0x0005e2000c101514 */
[----:B------:R-:W-:-:S03]  /*15fb0*/  ISETP.GT.AND P3, PT, R0, 0x60, P0 ;  /* 0x000000600000780c */ /* 0x000fc60000764270 */
[----:B------:R-:W-:Y:S01]  /*15fc0*/  @P4 STG.E.U16 desc[UR20][R2.64+0xc0], R72 ;  /* 0x0000c04802004986 */ /* 0x000fe2000c101514 */
[----:B------:R-:W-:Y:S02]  /*15fd0*/  ISETP.GT.AND P4, PT, R0, 0x61, P0 ;  /* 0x000000610000780c */ /* 0x000fe40000784270 */
[----:B------:R-:W-:Y:S01]  /*15fe0*/  F2FP.F16.F32.PACK_AB R73, RZ, R73 ;  /* 0x00000049ff49723e */ /* 0x000fe200000000ff */
[----:B------:R-:W-:Y:S01]  /*15ff0*/  FMUL R74, R74, UR11 ;  /* 0x0000000b4a4a7c20 */ /* 0x000fe20008400000 */
[----:B------:R-:W-:Y:S01]  /*16000*/  FMUL R75, R75, UR11 ;  /* 0x0000000b4b4b7c20 */ /* 0x000fe20008400000 */
[C---:B------:R-:W-:Y:S02]  /*16010*/  ISETP.GT.AND P1, PT, R0.reuse, 0x69, P2 ;  /* 0x000000690000780c */ /* 0x040fe40001724270 */
[----:B------:R-:W-:Y:S01]  /*16020*/  @P5 STG.E.U16 desc[UR20][R2.64+0xc2], R73 ;  /* 0x0000c24902005986 */ /* 0x000fe2000c101514 */
[----:B------:R-:W-:Y:S01]  /*16030*/  ISETP.GT.AND P5, PT, R0, 0x68, P2 ;  /* 0x000000680000780c */ /* 0x000fe200017a4270 */
[----:B------:R-:W-:Y:S01]  /*16040*/  FMUL R76, R76, UR11 ;  /* 0x0000000b4c4c7c20 */ /* 0x000fe20008400000 */
[----:B------:R-:W-:-:S02]  /*16050*/  F2FP.F16.F32.PACK_AB R74, RZ, R74 ;  /* 0x0000004aff4a723e */ /* 0x000fc400000000ff */
[----:B-1----:R-:W-:Y:S01]  /*16060*/  @P3 MOV R5, R7 ;  /* 0x0000000700053202 */ /* 0x002fe20000000f00 */
[----:B--2---:R-:W-:Y:S01]  /*16070*/  @P4 IMAD.MOV.U32 R9, RZ, RZ, R7 ;  /* 0x000000ffff094224 */ /* 0x004fe200078e0007 */
[----:B------:R-:W-:Y:S01]  /*16080*/  F2FP.F16.F32.PACK_AB R75, RZ, R75 ;  /* 0x0000004bff4b723e */ /* 0x000fe200000000ff */
[----:B------:R-:W-:Y:S01]  /*16090*/  FMUL R77, R77, UR11 ;  /* 0x0000000b4d4d7c20 */ /* 0x000fe20008400000 */
[----:B------:R-:W-:Y:S01]  /*160a0*/  F2FP.F16.F32.PACK_AB R76, RZ, R76 ;  /* 0x0000004cff4c723e */ /* 0x000fe200000000ff */
[----:B------:R1:W-:Y:S01]  /*160b0*/  @P3 STG.E.U16 desc[UR20][R4.64+0xc0], R74 ;  /* 0x0000c04a04003986 */ /* 0x0003e2000c101514 */
[C---:B------:R-:W-:Y:S02]  /*160c0*/  ISETP.GT.AND P3, PT, R0.reuse, 0x68, P0 ;  /* 0x000000680000780c */ /* 0x040fe40000764270 */
[----:B------:R-:W-:Y:S01]  /*160d0*/  F2FP.F16.F32.PACK_AB R77, RZ, R77 ;  /* 0x0000004dff4d723e */ /* 0x000fe200000000ff */
[----:B------:R2:W-:Y:S01]  /*160e0*/  @P4 STG.E.U16 desc[UR20][R8.64+0xc2], R75 ;  /* 0x0000c24b08004986 */ /* 0x0005e2000c101514 */
[----:B------:R-:W-:-:S03]  /*160f0*/  ISETP.GT.AND P4, PT, R0, 0x69, P0 ;  /* 0x000000690000780c */ /* 0x000fc60000784270 */
[----:B------:R-:W-:Y:S01]  /*16100*/  @P5 STG.E.U16 desc[UR20][R2.64+0xd0], R76 ;  /* 0x0000d04c02005986 */ /* 0x000fe2000c101514 */
[----:B------:R-:W-:-:S03]  /*16110*/  FMUL R78, R78, UR11 ;  /* 0x0000000b4e4e7c20 */ /* 0x000fc60008400000 */
[----:B------:R-:W-:Y:S01]  /*16120*/  @P1 STG.E.U16 desc[UR20][R2.64+0xd2], R77 ;  /* 0x0000d24d02001986 */ /* 0x000fe2000c101514 */
[----:B------:R-:W-:Y:S01]  /*16130*/  ISETP.GT.AND P1, PT, R0, 0x70, P2 ;  /* 0x000000700000780c */ /* 0x000fe20001724270 */
[----:B------:R-:W-:Y:S01]  /*16140*/  FMUL R79, R79, UR11 ;  /* 0x0000000b4f4f7c20 */ /* 0x000fe20008400000 */
[----:B------:R-:W-:Y:S01]  /*16150*/  FMUL R80, R80, UR11 ;  /* 0x0000000b50507c20 */ /* 0x000fe20008400000 */
[----:B------:R-:W-:Y:S01]  /*16160*/  F2FP.F16.F32.PACK_AB R78, RZ, R78 ;  /* 0x0000004eff4e723e */ /* 0x000fe200000000ff */
[--C-:B-1----:R-:W-:Y:S02]  /*16170*/  @P3 IMAD.MOV.U32 R5, RZ, RZ, R7.reuse ;  /* 0x000000ffff053224 */ /* 0x102fe400078e0007 */
[----:B------:R-:W-:Y:S01]  /*16180*/  F2FP.F16.F32.PACK_AB R79, RZ, R79 ;  /* 0x0000004fff4f723e */ /* 0x000fe200000000ff */
[----:B--2---:R-:W-:Y:S01]  /*16190*/  @P4 IMAD.MOV.U32 R9, RZ, RZ, R7 ;  /* 0x000000ffff094224 */ /* 0x004fe200078e0007 */
[----:B------:R-:W-:Y:S01]  /*161a0*/  F2FP.F16.F32.PACK_AB R80, RZ, R80 ;  /* 0x00000050ff50723e */ /* 0x000fe200000000ff */
[----:B------:R1:W-:Y:S01]  /*161b0*/  @P3 STG.E.U16 desc[UR20][R4.64+0xd0], R78 ;  /* 0x0000d04e04003986 */ /* 0x0003e2000c101514 */
[----:B------:R-:W-:-:S02]  /*161c0*/  ISETP.GT.AND P6, PT, R0, 0x70, P0 ;  /* 0x000000700000780c */ /* 0x000fc400007c4270 */
[C---:B------:R-:W-:Y:S01]  /*161d0*/  ISETP.GT.AND P5, PT, R0.reuse, 0x71, P0 ;  /* 0x000000710000780c */ /* 0x040fe200007a4270 */
        /* <DEDUP_REMOVED lines=9> */
[----:B------:R-:W-:Y:S01]  /*16270*/  FMUL R84, R84, UR11 ;  /* 0x0000000b54547c20 */ /* 0x000fe20008400000 */
[----:B------:R-:W-:Y:S01]  /*16280*/  ISETP.GT.AND P0, PT, R0, 0x79, P0 ;  /* 0x000000790000780c */ /* 0x000fe20000704270 */
[----:B------:R-:W-:Y:S01]  /*16290*/  FMUL R85, R85, UR11 ;  /* 0x0000000b55557c20 */ /* 0x000fe20008400000 */
[----:B------:R-:W-:Y:S01]  /*162a0*/  FMUL R86, R86, UR11 ;  /* 0x0000000b56567c20 */ /* 0x000fe20008400000 */
[----:B------:R-:W-:Y:S01]  /*162b0*/  F2FP.F16.F32.PACK_AB R81, RZ, R81 ;  /* 0x00000051ff51723e */ /* 0x000fe200000000ff */
[--C-:B-1----:R-:W-:Y:S01]  /*162c0*/  @P6 IMAD.MOV.U32 R5, RZ, RZ, R7.reuse ;  /* 0x000000ffff056224 */ /* 0x102fe200078e0007 */
[----:B------:R-:W-:Y:S01]  /*162d0*/  F2FP.F16.F32.PACK_AB R82, RZ, R82 ;  /* 0x00000052ff52723e */ /* 0x000fe200000000ff */
[----:B--2---:R-:W-:Y:S01]  /*162e0*/  @P5 IMAD.MOV.U32 R9, RZ, RZ, R7 ;  /* 0x000000ffff095224 */ /* 0x004fe200078e0007 */
[----:B------:R-:W-:Y:S01]  /*162f0*/  F2FP.F16.F32.PACK_AB R83, RZ, R83 ;  /* 0x00000053ff53723e */ /* 0x000fe200000000ff */
[----:B------:R-:W-:Y:S01]  /*16300*/  @P3 IMAD.MOV.U32 R10, RZ, RZ, R2 ;  /* 0x000000ffff0a3224 */ /* 0x000fe200078e0002 */
[----:B------:R-:W-:Y:S01]  /*16310*/  F2FP.F16.F32.PACK_AB R84, RZ, R84 ;  /* 0x00000054ff54723e */ /* 0x000fe200000000ff */
[--C-:B------:R-:W-:Y:S01]  /*16320*/  @P3 IMAD.MOV.U32 R11, RZ, RZ, R3.reuse ;  /* 0x000000ffff0b3224 */ /* 0x100fe200078e0003 */
[----:B------:R-:W-:Y:S01]  /*16330*/  @P2 MOV R12, R2 ;  /* 0x00000002000c2202 */ /* 0x000fe20000000f00 */
[----:B------:R-:W-:Y:S01]  /*16340*/  @P2 IMAD.MOV.U32 R13, RZ, RZ, R3 ;  /* 0x000000ffff0d2224 */ /* 0x000fe200078e0003 */
[----:B------:R-:W-:Y:S01]  /*16350*/  F2FP.F16.F32.PACK_AB R85, RZ, R85 ;  /* 0x00000055ff55723e */ /* 0x000fe200000000ff */
[----:B------:R3:W-:Y:S01]  /*16360*/  @P1 STG.E.U16 desc[UR20][R2.64+0xe2], R81 ;  /* 0x0000e25102001986 */ /* 0x0007e2000c101514 */
[----:B------:R-:W-:-:S02]  /*16370*/  IADD3 R14, R2, UR9, RZ ;  /* 0x00000009020e7c10 */ /* 0x000fc4000fffe0ff */
[----:B------:R-:W-:Y:S01]  /*16380*/  F2FP.F16.F32.PACK_AB R86, RZ, R86 ;  /* 0x00000056ff56723e */ /* 0x000fe200000000ff */
[----:B------:R3:W-:Y:S01]  /*16390*/  @P6 STG.E.U16 desc[UR20][R4.64+0xe0], R82 ;  /* 0x0000e05204006986 */ /* 0x0007e2000c101514 */
[----:B------:R-:W-:-:S03]  /*163a0*/  @P4 MOV R15, R7 ;  /* 0x00000007000f4202 */ /* 0x000fc60000000f00 */
[----:B------:R3:W-:Y:S01]  /*163b0*/  @P5 STG.E.U16 desc[UR20][R8.64+0xe2], R83 ;  /* 0x0000e25308005986 */ /* 0x0007e2000c101514 */
[----:B------:R-:W-:-:S03]  /*163c0*/  VIADD R16, R2, UR9 ;  /* 0x0000000902107c36 */ /* 0x000fc60008000000 */
[----:B------:R3:W-:Y:S04]  /*163d0*/  @P3 STG.E.U16 desc[UR20][R10.64+0xf0], R84 ;  /* 0x0000f0540a003986 */ /* 0x0007e8000c101514 */
[----:B------:R3:W-:Y:S01]  /*163e0*/  @P2 STG.E.U16 desc[UR20][R12.64+0xf2], R85 ;  /* 0x0000f2550c002986 */ /* 0x0007e2000c101514 */
[----:B------:R-:W-:-:S03]  /*163f0*/  FMUL R87, R87, UR11 ;  /* 0x0000000b57577c20 */ /* 0x000fc60008400000 */
[----:B------:R3:W-:Y:S01]  /*16400*/  @P4 STG.E.U16 desc[UR20][R14.64+0xf0], R86 ;  /* 0x0000f0560e004986 */ /* 0x0007e2000c101514 */
[----:B------:R-:W-:Y:S05]  /*16410*/  @!P0 EXIT ;  /* 0x000000000000894d */ /* 0x000fea0003800000 */
[----:B------:R-:W-:Y:S01]  /*16420*/  F2FP.F16.F32.PACK_AB R87, RZ, R87 ;  /* 0x00000057ff57723e */ /* 0x000fe200000000ff */
[----:B------:R-:W-:-:S05]  /*16430*/  IMAD.MOV.U32 R17, RZ, RZ, R7 ;  /* 0x000000ffff117224 */ /* 0x000fca00078e0007 */
[----:B------:R-:W-:Y:S01]  /*16440*/  STG.E.U16 desc[UR20][R16.64+0xf2], R87 ;  /* 0x0000f25710007986 */ /* 0x000fe2000c101514 */
[----:B------:R-:W-:Y:S05]  /*16450*/  EXIT ;  /* 0x000000000000794d */ /* 0x000fea0003800000 */
.L_x_13:
[----:B------:R-:W-:-:S13]  /*16460*/  ISETP.NE.AND P0, PT, RZ, UR7, PT ;  /* 0x00000007ff007c0c */ /* 0x000fda000bf05270 */
[----:B------:R-:W-:Y:S05]  /*16470*/  @P0 EXIT ;  /* 0x000000000000094d */ /* 0x000fea0003800000 */
[----:B------:R-:W-:-:S13]  /*16480*/  ELECT P0, URZ, PT ;  /* 0x00000000003f782f */ /* 0x000fda0003800000 */
[----:B------:R-:W-:Y:S05]  /*16490*/  @!P0 BRA `(.L_x_528) ;  /* 0x0000000800408947 */ /* 0x000fea0003800000 */
[----:B------:R-:W-:-:S06]  /*164a0*/  UISETP.GE.AND UP0, UPT, UR5, 0x1, UPT ;  /* 0x000000010500788c */ /* 0x000fcc000bf06270 */
[----:B------:R-:W-:-:S13]  /*164b0*/  PLOP3.LUT P0, PT, PT, PT, UP0, 0x80, 0x0 ;  /* 0x000000000000781c */ /* 0x000fda0003f0f008 */
[----:B------:R-:W-:Y:S05]  /*164c0*/  @!P0 BRA `(.L_x_528) ;  /* 0x0000000800348947 */ /* 0x000fea0003800000 */
[----:B------:R-:W0:Y:S01]  /*164d0*/  S2R R2, SR_CgaCtaId ;  /* 0x0000000000027919 */ /* 0x000e220000008800 */
[----:B------:R-:W-:Y:S01]  /*164e0*/  IMAD.SHL.U32 R20, R7, 0x100, RZ ;  /* 0x0000010007147824 */ /* 0x000fe200078e00ff */
[----:B------:R-:W-:Y:S01]  /*164f0*/  ULDC UR8, c[0x0][0x384] ;  /* 0x0000e10000087ab9 */ /* 0x000fe20000000800 */
[----:B------:R-:W-:Y:S01]  /*16500*/  UIADD3 UR7, UR5, 0x1, URZ ;  /* 0x0000000105077890 */ /* 0x000fe2000fffe03f */
[----:B------:R-:W-:Y:S01]  /*16510*/  LOP3.LUT P0, RZ, R6, 0x1f, RZ, 0xc0, !PT ;  /* 0x0000001f06ff7812 */ /* 0x000fe2000780c0ff */
[----:B------:R-:W-:Y:S01]  /*16520*/  IMAD.HI.U32 R4, R20, UR8, RZ ;  /* 0x0000000814047c27 */ /* 0x000fe2000f8e00ff */
[----:B------:R-:W-:Y:S01]  /*16530*/  MOV R3, UR6 ;  /* 0x0000000600037c02 */ /* 0x000fe20008000f00 */
[----:B------:R-:W-:Y:S01]  /*16540*/  ULDC UR9, c[0x0][0x388] ;  /* 0x0000e20000097ab9 */ /* 0x000fe20000000800 */
[C---:B------:R-:W-:Y:S01]  /*16550*/  ISETP.NE.AND P1, PT, R9.reuse, RZ, PT ;  /* 0x000000ff0900720c */ /* 0x040fe20003f25270 */
[----:B------:R-:W-:Y:S01]  /*16560*/  IMAD.SHL.U32 R19, R8, 0x80, RZ ;  /* 0x0000008008137824 */ /* 0x000fe200078e00ff */
[----:B------:R-:W-:Y:S01]  /*16570*/  ISETP.NE.OR P0, PT, R9, RZ, !P0 ;  /* 0x000000ff0900720c */ /* 0x000fe20004705670 */
[----:B------:R-:W-:Y:S01]  /*16580*/  IMAD.MOV.U32 R5, RZ, RZ, 0x1 ;  /* 0x00000001ff057424 */ /* 0x000fe200078e00ff */
[----:B------:R-:W-:-:S02]  /*16590*/  CS2R R6, SRZ ;  /* 0x0000000000067805 */ /* 0x000fc4000001ff00 */
[----:B------:R-:W-:Y:S01]  /*165a0*/  CS2R R8, SRZ ;  /* 0x0000000000087805 */ /* 0x000fe2000001ff00 */
[----:B------:R-:W-:Y:S01]  /*165b0*/  IMAD.MOV.U32 R10, RZ, RZ, RZ ;  /* 0x000000ffff0a7224 */ /* 0x000fe200078e00ff */
[----:B------:R-:W-:Y:S01]  /*165c0*/  LOP3.LUT R3, R3, 0x2, RZ, 0xfc, !PT ;  /* 0x0000000203037812 */ /* 0x000fe200078efcff */
[----:B------:R-:W-:Y:S01]  /*165d0*/  VIADD R21, R19, 0x40 ;  /* 0x0000004013157836 */ /* 0x000fe20000000000 */
[----:B------:R-:W-:Y:S01]  /*165e0*/  SHF.R.U32.HI R4, RZ, UR9, R4 ;  /* 0x00000009ff047c19 */ /* 0x000fe20008011604 */
[----:B------:R-:W-:Y:S02]  /*165f0*/  IMAD.U32 R24, RZ, RZ, UR7 ;  /* 0x00000007ff187e24 */ /* 0x000fe4000f8e00ff */
[C---:B0-----:R-:W-:Y:S01]  /*16600*/  IMAD.SHL.U32 R0, R2.reuse, 0x800, RZ ;  /* 0x0000080002007824 */ /* 0x041fe200078e00ff */
[----:B------:R-:W-:-:S04]  /*16610*/  SHF.L.U32 R2, R2, 0x5, RZ ;  /* 0x0000000502027819 */ /* 0x000fc800000006ff */
[----:B------:R-:W-:-:S07]  /*16620*/  LOP3.LUT R0, R0, 0x800, RZ, 0xc0, !PT ;  /* 0x0000080000007812 */ /* 0x000fce00078ec0ff */
.L_x_532:
[----:B------:R-:W0:Y:S01]  /*16630*/  S2R R12, SR_CgaCtaId ;  /* 0x00000000000c7919 */ /* 0x000e220000008800 */
[----:B------:R-:W-:-:S04]  /*16640*/  MOV R11, 0x400 ;  /* 0x00000400000b7802 */ /* 0x000fc80000000f00 */
[----:B0-----:R-:W-:Y:S02]  /*16650*/  LEA R14, R12, R11, 0x18 ;  /* 0x0000000b0c0e7211 */ /* 0x001fe400078ec0ff */
[----:B------:R-:W-:-:S03]  /*16660*/  SHF.L.U32 R11, R5, 0x1f, RZ ;  /* 0x0000001f050b7819 */ /* 0x000fc600000006ff */
[----:B------:R-:W-:-:S07]  /*16670*/  IMAD R12, R7, 0x8, R14 ;  /* 0x00000008070c7824 */ /* 0x000fce00078e020e */
.L_x_529:
[----:B0-----:R0:W1:Y:S02]  /*16680*/  SYNCS.PHASECHK.TRANS64.TRYWAIT P2, [R12+URZ+0x30020], R11 ;  /* 0x0300200b0c0075a7 */ /* 0x001064000804017f */
[----:B-1----:R-:W-:Y:S05]  /*16690*/  @!P2 NANOSLEEP.SYNCS 0x989680 ;  /* 0x009896800000a95d */ /* 0x002fea0003900000 */
[----:B------:R-:W1:Y:S02]  /*166a0*/  @!P2 SYNCS.PHASECHK.TRANS64 P2, [R12+URZ+0x30020], R11 ;  /* 0x0300200b0c00a5a7 */ /* 0x000e64000804007f */
[----:B-1----:R-:W-:Y:S05]  /*166b0*/  @!P2 BRA `(.L_x_529) ;  /* 0xfffffffc00f0a947 */ /* 0x002fea000383ffff */
[----:B0-----:R-:W0:Y:S02]  /*166c0*/  @!P1 LDC R11, c[0x0][0x580] ;  /* 0x00016000ff0b9b82 */ /* 0x001e240000000800 */
[----:B0-----:R0:W-:Y:S02]  /*166d0*/  @!P1 SYNCS.ARRIVE.TRANS64 RZ, [R12+URZ+0x30000], R11 ;  /* 0x0300000b0cff99a7 */ /* 0x0011e4000800003f */
[----:B0-----:R-:W-:-:S04]  /*166e0*/  PRMT R11, R3, 0x9910, RZ ;  /* 0x00009910030b7816 */ /* 0x001fc800000000ff */
[----:B------:R-:W-:-:S13]  /*166f0*/  ISETP.NE.AND P2, PT, R11, 0x2, PT ;  /* 0x000000020b00780c */ /* 0x000fda0003f45270 */
[----:B------:R-:W-:Y:S05]  /*16700*/  @P2 BRA `(.L_x_530) ;  /* 0x0000000000042947 */ /* 0x000fea0003800000 */
[----:B------:R-:W-:Y:S01]  /*16710*/  BPT.TRAP 0x1 ;  /* 0x000000040000795c */ /* 0x000fe20000300000 */
.L_x_530:
[----:B------:R-:W-:Y:S05]  /*16720*/  @P0 BRA `(.L_x_531) ;  /* 0x0000000000040947 */ /* 0x000fea0003800000 */
[----:B------:R-:W-:Y:S01]  /*16730*/  BPT.TRAP 0x1 ;  /* 0x000000040000795c */ /* 0x000fe20000300000 */
.L_x_531:
[----:B------:R-:W0:Y:S01]  /*16740*/  LDC R13, c[0x0][0x380] ;  /* 0x0000e000ff0d7b82 */ /* 0x000e220000000800 */
[----:B------:R-:W-:Y:S01]  /*16750*/  R2UR UR7, R4 ;  /* 0x00000000040772ca */ /* 0x000fe200000e0000 */
[----:B------:R-:W-:Y:S01]  /*16760*/  ULDC UR19, c[0x0][0x38c] ;  /* 0x0000e30000137ab9 */ /* 0x000fe20000000800 */
[----:B------:R-:W-:Y:S01]  /*16770*/  R2UR UR15, R20 ;  /* 0x00000000140f72ca */ /* 0x000fe200000e0000 */
[----:B------:R-:W-:Y:S01]  /*16780*/  UISETP.NE.AND UP0, UPT, UR19, 0x1, UPT ;  /* 0x000000011300788c */ /* 0x000fe2000bf05270 */
[----:B------:R-:W-:Y:S01]  /*16790*/  R2UR UR12, R14 ;  /* 0x000000000e0c72ca */ /* 0x000fe200000e0000 */
[----:B------:R-:W-:Y:S01]  /*167a0*/  ULDC UR23, c[0x0][0x398] ;  /* 0x0000e60000177ab9 */ /* 0x000fe20000000800 */
[----:B------:R-:W-:Y:S01]  /*167b0*/  R2UR UR25, R12 ;  /* 0x000000000c1972ca */ /* 0x000fe200000e0000 */
[----:B------:R-:W1:Y:S01]  /*167c0*/  LDC.64 R16, c[0x0][0x3d0] ;  /* 0x0000f400ff107b82 */ /* 0x000e620000000a00 */
[C---:B------:R-:W-:Y:S01]  /*167d0*/  VIADD R12, R10.reuse, 0x1 ;  /* 0x000000010a0c7836 */ /* 0x040fe20000000000 */
[----:B------:R-:W-:Y:S01]  /*167e0*/  R2UR UR26, R10 ;  /* 0x000000000a1a72ca */ /* 0x000fe200000e0000 */
[----:B------:R-:W-:Y:S01]  /*167f0*/  ULDC.64 UR30, c[0x0][0x198] ;  /* 0x00006600001e7ab9 */ /* 0x000fe20000000a00 */
[----:B------:R-:W-:Y:S01]  /*16800*/  R2UR UR20, R9 ;  /* 0x00000000091472ca */ /* 0x000fe200000e0000 */
[----:B------:R-:W-:Y:S01]  /*16810*/  UIADD3 UR32, UP1, UR30, 0xf0, URZ ;  /* 0x000000f01e207890 */ /* 0x000fe2000ff3e03f */
[----:B------:R-:W-:Y:S01]  /*16820*/  R2UR UR24, R7 ;  /* 0x00000000071872ca */ /* 0x000fe200000e0000 */
[----:B------:R-:W-:Y:S01]  /*16830*/  @UP0 ULDC.64 UR10, c[0x0][0x390] ;  /* 0x0000e400000a0ab9 */ /* 0x000fe20000000a00 */
[----:B------:R-:W2:Y:S01]  /*16840*/  LDC R18, c[0x0][0x400] ;  /* 0x00010000ff127b82 */ /* 0x000ea20000000800 */
[----:B------:R-:W-:Y:S01]  /*16850*/  UIADD3 UR34, UP2, UR30, 0x270, URZ ;  /* 0x000002701e227890 */ /* 0x000fe2000ff5e03f */
[----:B------:R-:W-:Y:S01]  /*16860*/  VIADD R24, R24, 0xffffffff ;  /* 0xffffffff18187836 */ /* 0x000fe20000000000 */
[----:B------:R-:W-:Y:S01]  /*16870*/  UIADD3.X UR33, URZ, UR31, URZ, UP1, !UPT ;  /* 0x0000001f3f217290 */ /* 0x000fe20008ffe43f */
[----:B------:R-:W-:Y:S01]  /*16880*/  R2UR UR21, R8 ;  /* 0x00000000081572ca */ /* 0x000fe200000e0000 */
[----:B------:R-:W-:Y:S01]  /*16890*/  UIADD3.X UR35, URZ, UR31, URZ, UP2, !UPT ;  /* 0x0000001f3f237290 */ /* 0x000fe200097fe43f */
[----:B------:R-:W-:Y:S01]  /*168a0*/  R2UR UR22, R6 ;  /* 0x00000000061672ca */ /* 0x000fe200000e0000 */
[----:B------:R-:W-:Y:S01]  /*168b0*/  ULDC UR38, c[0x0][0x3ec] ;  /* 0x0000fb0000267ab9 */ /* 0x000fe20000000800 */
[----:B0-----:R-:W-:Y:S01]  /*168c0*/  ISETP.NE.AND P2, PT, R13, 0x1, PT ;  /* 0x000000010d00780c */ /* 0x001fe20003f45270 */
[----:B------:R-:W0:Y:S01]  /*168d0*/  LDC.64 R22, c[0x0][0x3e0] ;  /* 0x0000f800ff167b82 */ /* 0x000e220000000a00 */
[----:B------:R-:W-:Y:S01]  /*168e0*/  USHF.L.U32 UR26, UR26, 0x6, URZ ;  /* 0x000000061a1a7899 */ /* 0x000fe2000800063f */
[----:B------:R-:W-:Y:S01]  /*168f0*/  ISETP.GT.AND P6, PT, R24, 0x1, PT ;  /* 0x000000011800780c */ /* 0x000fe20003fc4270 */
[----:B------:R-:W-:Y:S01]  /*16900*/  ULDC.64 UR28, c[0x0][0x3f0] ;  /* 0x0000fc00001c7ab9 */ /* 0x000fe20000000a00 */
[----:B------:R-:W-:-:S02]  /*16910*/  UIADD3 UR25, UR25, 0x30000, URZ ;  /* 0x0003000019197890 */ /* 0x000fc4000fffe03f */
[----:B------:R-:W-:Y:S01]  /*16920*/  ULEA UR24, UR24, UR12, 0xf ;  /* 0x0000000c18187291 */ /* 0x000fe2000f8e783f */
[----:B------:R-:W-:Y:S01]  /*16930*/  UMOV UR39, 0x30000 ;  /* 0x0003000000277882 */ /* 0x000fe20000000000 */
[----:B------:R-:W-:Y:S01]  /*16940*/  UMOV UR36, 0x0 ;  /* 0x0000000000247882 */ /* 0x000fe20000000000 */
[----:B------:R-:W-:Y:S01]  /*16950*/  UMOV UR37, 0x10000000 ;  /* 0x1000000000257882 */ /* 0x000fe20000000000 */
[----:B------:R-:W-:Y:S02]  /*16960*/  UMOV UR12, UR20 ;  /* 0x00000014000c7c82 */ /* 0x000fe40008000000 */
[----:B------:R-:W-:Y:S01]  /*16970*/  @P2 MOV R11, UR7 ;  /* 0x00000007000b2c02 */ /* 0x000fe20008000f00 */
[----:B------:R-:W-:-:S03]  /*16980*/  UMOV UR14, UR22 ;  /* 0x00000016000e7c82 */ /* 0x000fc60008000000 */
[----:B------:R-:W-:Y:S01]  /*16990*/  @P2 R2UR UR15, R11 ;  /* 0x000000000b0f22ca */ /* 0x000fe200000e0000 */
[C---:B------:R-:W-:Y:S01]  /*169a0*/  IMAD R11, R7.reuse, 0x2000, R0 ;  /* 0x00002000070b7824 */ /* 0x040fe200078e0200 */
[----:B------:R-:W-:Y:S01]  /*169b0*/  ISETP.NE.AND P2, PT, R12, UR4, PT ;  /* 0x000000040c007c0c */ /* 0x000fe2000bf45270 */
[----:B------:R-:W-:Y:S02]  /*169c0*/  VIADD R7, R7, 0x1 ;  /* 0x0000000107077836 */ /* 0x000fe40000000000 */
[----:B------:R-:W-:Y:S02]  /*169d0*/  IMAD R11, R11, 0x2, R14 ;  /* 0x000000020b0b7824 */ /* 0x000fe400078e020e */
[----:B------:R-:W1:Y:S01]  /*169e0*/  LDC.64 R14, c[0x0][0x3f8] ;  /* 0x0000fe00ff0e7b82 */ /* 0x000e620000000a00 */
[----:B------:R-:W-:Y:S02]  /*169f0*/  ISETP.NE.AND P5, PT, R7, 0x4, PT ;  /* 0x000000040700780c */ /* 0x000fe40003fa5270 */
[----:B------:R-:W-:-:S02]  /*16a00*/  R2UR UR7, R11 ;  /* 0x000000000b0772ca */ /* 0x000fc400000e0000 */
[----:B------:R-:W-:Y:S01]  /*16a10*/  SEL R7, R7, RZ, P5 ;  /* 0x000000ff07077207 */ /* 0x000fe20002800000 */
[----:B------:R-:W-:Y:S02]  /*16a20*/  UIMAD.WIDE.U32 UR8, UR15, UR10, URZ ;  /* 0x0000000a0f0872a5 */ /* 0x000fe4000f8e003f */
[----:B------:R-:W-:Y:S02]  /*16a30*/  UIADD3 UR13, -UR15, URZ, URZ ;  /* 0x0000003f0f0d7290 */ /* 0x000fe4000fffe13f */
[----:B------:R-:W-:Y:S01]  /*16a40*/  UMOV UR18, UR15 ;  /* 0x0000000f00127c82 */ /* 0x000fe20008000000 */
[----:B------:R-:W-:Y:S02]  /*16a50*/  @UP0 USHF.R.U32.HI UR18, URZ, UR11, UR9 ;  /* 0x0000000b3f120299 */ /* 0x000fe40008011609 */
[----:B------:R-:W-:Y:S01]  /*16a60*/  UISETP.NE.AND UP0, UPT, UR23, 0x1, UPT ;  /* 0x000000011700788c */ /* 0x000fe2000bf05270 */
[----:B------:R-:W-:Y:S01]  /*16a70*/  IMAD R13, R13, UR13, R20 ;  /* 0x0000000d0d0d7c24 */ /* 0x000fe2000f8e0214 */
[----:B------:R-:W-:Y:S01]  /*16a80*/  ULDC.64 UR8, c[0x0][0x3c8] ;  /* 0x0000f20000087ab9 */ /* 0x000fe20000000a00 */
[----:B------:R-:W-:Y:S01]  /*16a90*/  UIADD3 UR31, -UR18, URZ, URZ ;  /* 0x0000003f121f7290 */ /* 0x000fe2000fffe13f */
[----:B------:R-:W-:-:S02]  /*16aa0*/  ULDC.64 UR10, c[0x0][0x3c0] ;  /* 0x0000f000000a7ab9 */ /* 0x000fc40000000a00 */
[----:B------:R-:W-:Y:S01]  /*16ab0*/  R2UR UR27, R13 ;  /* 0x000000000d1b72ca */ /* 0x000fe200000e0000 */
[----:B------:R-:W-:Y:S01]  /*16ac0*/  UMOV UR30, UR18 ;  /* 0x00000012001e7c82 */ /* 0x000fe20008000000 */
[C---:B------:R-:W-:Y:S01]  /*16ad0*/  IADD3 R13, R9.reuse, 0x1, RZ ;  /* 0x00000001090d7810 */ /* 0x040fe20007ffe0ff */
[----:B------:R-:W-:Y:S01]  /*16ae0*/  @P2 IMAD.MOV R13, RZ, RZ, R9 ;  /* 0x000000ffff0d2224 */ /* 0x000fe200078e0209 */
[----:B------:R-:W-:Y:S01]  /*16af0*/  UMOV UR13, UR21 ;  /* 0x00000015000d7c82 */ /* 0x000fe20008000000 */
[----:B-1----:R-:W-:Y:S01]  /*16b00*/  IMAD R11, R8, R16, R15 ;  /* 0x00000010080b7224 */ /* 0x002fe200078e020f */
[----:B------:R-:W-:Y:S01]  /*16b10*/  @UP0 ULDC UR16, c[0x0][0x39c] ;  /* 0x0000e70000100ab9 */ /* 0x000fe20000000800 */
[----:B------:R-:W-:Y:S01]  /*16b20*/  IMAD R10, R9, UR9, R14 ;  /* 0x00000009090a7c24 */ /* 0x000fe2000f8e020e */
[----:B------:R-:W-:Y:S01]  /*16b30*/  UIMAD.WIDE.U32 UR16, UR18, UR16, URZ ;  /* 0x00000010121072a5 */ /* 0x000fe2000f8e003f */
[----:B--2---:R-:W-:Y:S01]  /*16b40*/  IMAD R9, R6, R17, R18 ;  /* 0x0000001106097224 */ /* 0x004fe200078e0212 */
[----:B0-----:R-:W-:Y:S01]  /*16b50*/  ISETP.NE.AND P3, PT, R13, R22, PT ;  /* 0x000000160d00720c */ /* 0x001fe20003f65270 */
[----:B------:R-:W-:Y:S01]  /*16b60*/  IMAD.U32 R10, R11, 0x20, R10 ;  /* 0x000000200b0a7824 */ /* 0x000fe200078e000a */
[----:B------:R-:W-:Y:S01]  /*16b70*/  @UP0 ULDC UR9, c[0x0][0x3a0] ;  /* 0x0000e80000090ab9 */ /* 0x000fe20000000800 */
[----:B------:R-:W-:Y:S01]  /*16b80*/  UIMAD UR27, UR27, UR10, UR38 ;  /* 0x0000000a1b1b72a4 */ /* 0x000fe2000f8e0226 */
[----:B------:R-:W-:Y:S01]  /*16b90*/  IADD3 R14, R8, 0x1, RZ ;  /* 0x00000001080e7810 */ /* 0x000fe20007ffe0ff */
[----:B------:R-:W-:Y:S01]  /*16ba0*/  IMAD.U32 R9, R9, 0x400, R10 ;  /* 0x0000040009097824 */ /* 0x000fe200078e000a */
[----:B------:R-:W-:Y:S01]  /*16bb0*/  R2UR UR16, R2 ;  /* 0x00000000021072ca */ /* 0x000fe200000e0000 */
[----:B------:R-:W-:Y:S01]  /*16bc0*/  @UP0 USHF.R.U32.HI UR30, URZ, UR9, UR17 ;  /* 0x000000093f1e0299 */ /* 0x000fe20008011611 */
[----:B------:R-:W-:Y:S01]  /*16bd0*/  IADD3 R11, R6, 0x1, RZ ;  /* 0x00000001060b7810 */ /* 0x000fe20007ffe0ff */
[----:B------:R-:W-:Y:S01]  /*16be0*/  UIMAD UR10, UR19, UR31, UR15 ;  /* 0x0000001f130a72a4 */ /* 0x000fe2000f8e020f */
[----:B------:R-:W-:Y:S01]  /*16bf0*/  R2UR UR15, R9 ;  /* 0x00000000090f72ca */ /* 0x000fe200000e0000 */
[----:B------:R-:W-:Y:S01]  /*16c00*/  UIADD3 UR9, -UR30, URZ, URZ ;  /* 0x0000003f1e097290 */ /* 0x000fe2000fffe13f */
[----:B------:R-:W-:Y:S01]  /*16c10*/  SEL R10, R12, RZ, P2 ;  /* 0x000000ff0c0a7207 */ /* 0x000fe20001000000 */
[----:B------:R-:W-:Y:S01]  /*16c20*/  @P3 IMAD.MOV R14, RZ, RZ, R8 ;  /* 0x000000ffff0e3224 */ /* 0x000fe200078e0208 */
[----:B------:R-:W-:Y:S01]  /*16c30*/  UIMAD UR28, UR10, UR11, UR28 ;  /* 0x0000000b0a1c72a4 */ /* 0x000fe2000f8e021c */
[----:B------:R-:W-:Y:S01]  /*16c40*/  SEL R8, RZ, 0x1, P5 ;  /* 0x00000001ff087807 */ /* 0x000fe20002800000 */
[----:B------:R-:W-:Y:S01]  /*16c50*/  UIMAD UR9, UR23, UR9, UR18 ;  /* 0x00000009170972a4 */ /* 0x000fe2000f8e0212 */
[----:B------:R-:W-:Y:S01]  /*16c60*/  R2UR UR18, R19 ;  /* 0x00000000131272ca */ /* 0x000fe200000e0000 */
[----:B------:R-:W-:Y:S01]  /*16c70*/  UMOV UR17, UR25 ;  /* 0x0000001900117c82 */ /* 0x000fe20008000000 */
[C---:B------:R-:W-:Y:S01]  /*16c80*/  ISETP.NE.AND P4, PT, R14.reuse, R23, PT ;  /* 0x000000170e00720c */ /* 0x040fe20003f85270 */
[----:B------:R-:W-:Y:S01]  /*16c90*/  UIMAD UR29, UR9, UR8, UR29 ;  /* 0x00000008091d72a4 */ /* 0x000fe2000f8e021d */
[----:B------:R-:W-:Y:S01]  /*16ca0*/  R2UR UR10, R21 ;  /* 0x00000000150a72ca */ /* 0x000fe200000e0000 */
[----:B------:R-:W-:Y:S01]  /*16cb0*/  ULOP3.LUT UR19, UR26, 0x20, UR16, 0xf8, !UPT ;  /* 0x000000201a137892 */ /* 0x000fe2000f8ef810 */
[----:B------:R-:W-:Y:S01]  /*16cc0*/  LOP3.LUT R5, R5, R8, RZ, 0x3c, !PT ;  /* 0x0000000805057212 */ /* 0x000fe200078e3cff */
[----:B------:R-:W-:Y:S01]  /*16cd0*/  UIADD3 UR16, UR7, 0x20000, URZ ;  /* 0x0002000007107890 */ /* 0x000fe2000fffe03f */
[----:B------:R-:W-:Y:S01]  /*16ce0*/  SEL R9, R13, RZ, P3 ;  /* 0x000000ff0d097207 */ /* 0x000fe20001800000 */
[----:B------:R-:W-:Y:S01]  /*16cf0*/  UIADD3 UR8, UR7, 0x22000, URZ ;  /* 0x0002200007087890 */ /* 0x000fe2000fffe03f */
[----:B------:R-:W-:Y:S01]  /*16d00*/  SEL R8, R14, RZ, P4 ;  /* 0x000000ff0e087207 */ /* 0x000fe20002000000 */
[----:B------:R-:W-:Y:S01]  /*16d10*/  UPRMT UR7, UR15, 0x5410, URZ ;  /* 0x000054100f077896 */ /* 0x000fe2000800003f */
[----:B------:R-:W-:Y:S01]  /*16d20*/  UMOV UR9, UR25 ;  /* 0x0000001900097c82 */ /* 0x000fe20008000000 */
[----:B------:R-:W-:-:S02]  /*16d30*/  UMOV UR11, UR19 ;  /* 0x00000013000b7c82 */ /* 0x000fc40008000000 */
[----:B------:R-:W-:-:S04]  /*16d40*/  @P4 IMAD.MOV R11, RZ, RZ, R6 ;  /* 0x000000ffff0b4224 */ /* 0x000fc800078e0206 */
[----:B------:R-:W-:Y:S01]  /*16d50*/  IMAD.MOV.U32 R6, RZ, RZ, R11 ;  /* 0x000000ffff067224 */ /* 0x000fe200078e000b */
[----:B------:R0:W-:Y:S01]  /*16d60*/  UTMALDG.5D.IM2COL [UR24], [UR32], UR7 ;  /* 0x00000018200073b4 */ /* 0x0001e20008060007 */
[----:B------:R0:W-:Y:S01]  /*16d70*/  UTMALDG.5D.MULTICAST [UR16], [UR34], UR39, desc[UR36] ;  /* 0x00002410220073b4 */ /* 0x0001e20008021827 */
[----:B------:R0:W-:Y:S02]  /*16d80*/  UTMALDG.5D.MULTICAST [UR8], [UR34], UR39, desc[UR36] ;  /* 0x00002408220073b4 */ /* 0x0001e40008021827 */
[----:B0-----:R-:W-:Y:S05]  /*16d90*/  @P6 BRA `(.L_x_532) ;  /* 0xfffffff800246947 */ /* 0x001fea000383ffff */
.L_x_528:
[----:B------:R-:W-:Y:S05]  /*16da0*/  WARPSYNC.ALL ;  /* 0x0000000000007948 */ /* 0x000fea0003800000 */
[----:B------:R-:W-:-:S13]  /*16db0*/  ELECT P0, URZ, PT ;  /* 0x00000000003f782f */ /* 0x000fda0003800000 */
[----:B------:R-:W-:Y:S05]  /*16dc0*/  @!P0 EXIT ;  /* 0x000000000000894d */ /* 0x000fea0003800000 */
[----:B------:R-:W-:-:S04]  /*16dd0*/  ULOP3.LUT UR6, UR6, 0x2, URZ, 0xfc, !UPT ;  /* 0x0000000206067892 */ /* 0x000fc8000f8efc3f */
[----:B------:R-:W-:-:S06]  /*16de0*/  UISETP.NE.AND UP0, UPT, UR6, 0x3, UPT ;  /* 0x000000030600788c */ /* 0x000fcc000bf05270 */
[----:B------:R-:W-:-:S13]  /*16df0*/  PLOP3.LUT P0, PT, PT, PT, UP0, 0x80, 0x0 ;  /* 0x000000000000781c */ /* 0x000fda0003f0f008 */
[----:B------:R-:W-:Y:S05]  /*16e00*/  @!P0 BRA `(.L_x_533) ;  /* 0x0000000000048947 */ /* 0x000fea0003800000 */
[----:B------:R-:W-:Y:S01]  /*16e10*/  BPT.TRAP 0x1 ;  /* 0x000000040000795c */ /* 0x000fe20000300000 */
.L_x_533:
[----:B------:R-:W0:Y:S01]  /*16e20*/  S2UR UR7, SR_CgaCtaId ;  /* 0x00000000000779c3 */ /* 0x000e220000008800 */
[----:B------:R-:W-:Y:S01]  /*16e30*/  ULOP3.LUT UP0, URZ, UR5, 0x4, URZ, 0xc0, !UPT ;  /* 0x00000004053f7892 */ /* 0x000fe2000f80c03f */
[----:B------:R-:W-:Y:S01]  /*16e40*/  UMOV UR6, 0x400 ;  /* 0x0000040000067882 */ /* 0x000fe20000000000 */
[----:B------:R-:W-:Y:S02]  /*16e50*/  USHF.L.U32 UR4, UR5, 0x3, URZ ;  /* 0x0000000305047899 */ /* 0x000fe4000800063f */
[----:B------:R-:W-:Y:S02]  /*16e60*/  USEL UR8, URZ, 0x1, UP0 ;  /* 0x000000013f087887 */ /* 0x000fe40008000000 */
[----:B------:R-:W-:-:S04]  /*16e70*/  ULOP3.LUT UR5, UR5, 0x3, URZ, 0xc0, !UPT ;  /* 0x0000000305057892 */ /* 0x000fc8000f8ec03f */
[----:B------:R-:W-:-:S05]  /*16e80*/  IMAD.U32 R0, RZ, RZ, UR8 ;  /* 0x00000008ff007e24 */ /* 0x000fca000f8e00ff */
[----:B------:R-:W-:Y:S01]  /*16e90*/  SHF.L.U32 R0, R0, 0x1f, RZ ;  /* 0x0000001f00007819 */ /* 0x000fe200000006ff */
[----:B0-----:R-:W-:Y:S02]  /*16ea0*/  ULEA UR7, UR7, UR6, 0x18 ;  /* 0x0000000607077291 */ /* 0x001fe4000f8ec03f */
[----:B------:R-:W-:Y:S02]  /*16eb0*/  ULOP3.LUT UR6, UR4, 0x18, URZ, 0xc0, !UPT ;  /* 0x0000001804067892 */ /* 0x000fe4000f8ec03f */
[----:B------:R-:W-:-:S04]  /*16ec0*/  UIADD3 UR4, UR7, 0x30020, URZ ;  /* 0x0003002007047890 */ /* 0x000fc8000fffe03f */
[----:B------:R-:W-:-:S12]  /*16ed0*/  UIADD3 UR6, UR4, UR6, URZ ;  /* 0x0000000604067290 */ /* 0x000fd8000fffe03f */
.L_x_534:
[----:B0-----:R-:W-:-:S04]  /*16ee0*/  MOV R3, UR6 ;  /* 0x0000000600037c02 */ /* 0x001fc80008000f00 */
[----:B------:R0:W1:Y:S03]  /*16ef0*/  SYNCS.PHASECHK.TRANS64.TRYWAIT P0, [R3+URZ], R0 ;  /* 0x00000000030075a7 */ /* 0x000066000800017f */
[----:B-1----:R-:W-:Y:S05]  /*16f00*/  @!P0 NANOSLEEP.SYNCS 0x989680 ;  /* 0x009896800000895d */ /* 0x002fea0003900000 */
[----:B------:R-:W1:Y:S02]  /*16f10*/  @!P0 SYNCS.PHASECHK.TRANS64 P0, [R3+URZ], R0 ;  /* 0x00000000030085a7 */ /* 0x000e64000800007f */
[----:B-1----:R-:W-:Y:S05]  /*16f20*/  @!P0 BRA `(.L_x_534) ;  /* 0xfffffffc00ec8947 */ /* 0x002fea000383ffff */
[----:B------:R-:W-:-:S04]  /*16f30*/  UIADD3 UR5, UR5, 0x1, URZ ;  /* 0x0000000105057890 */ /* 0x000fc8000fffe03f */
[----:B------:R-:W-:Y:S02]  /*16f40*/  UISETP.EQ.XOR UP0, UPT, UR5, 0x4, !UP0 ;  /* 0x000000040500788c */ /* 0x000fe4000c702a70 */
[----:B------:R-:W-:Y:S02]  /*16f50*/  UISETP.NE.AND UP1, UPT, UR5, 0x4, UPT ;  /* 0x000000040500788c */ /* 0x000fe4000bf25270 */
[----:B------:R-:W-:Y:S02]  /*16f60*/  USEL UR6, URZ, 0x1, !UP0 ;  /* 0x000000013f067887 */ /* 0x000fe4000c000000 */
[----:B------:R-:W-:-:S04]  /*16f70*/  USEL UR5, UR5, URZ, UP1 ;  /* 0x0000003f05057287 */ /* 0x000fc80008800000 */
[----:B0-----:R-:W-:Y:S01]  /*16f80*/  IMAD.U32 R0, RZ, RZ, UR6 ;  /* 0x00000006ff007e24 */ /* 0x001fe2000f8e00ff */
[----:B------:R-:W-:-:S04]  /*16f90*/  ULEA UR7, UR5, UR4, 0x3 ;  /* 0x0000000405077291 */ /* 0x000fc8000f8e183f */
[----:B------:R-:W-:-:S08]  /*16fa0*/  SHF.L.U32 R0, R0, 0x1f, RZ ;  /* 0x0000001f00007819 */ /* 0x000fd000000006ff */
.L_x_535:
[----:B0-----:R-:W-:-:S04]  /*16fb0*/  IMAD.U32 R3, RZ, RZ, UR7 ;  /* 0x00000007ff037e24 */ /* 0x001fc8000f8e00ff */
[----:B------:R0:W1:Y:S03]  /*16fc0*/  SYNCS.PHASECHK.TRANS64.TRYWAIT P0, [R3+URZ], R0 ;  /* 0x00000000030075a7 */ /* 0x000066000800017f */
[----:B-1----:R-:W-:Y:S05]  /*16fd0*/  @!P0 NANOSLEEP.SYNCS 0x989680 ;  /* 0x009896800000895d */ /* 0x002fea0003900000 */
[----:B------:R-:W1:Y:S02]  /*16fe0*/  @!P0 SYNCS.PHASECHK.TRANS64 P0, [R3+URZ], R0 ;  /* 0x00000000030085a7 */ /* 0x000e64000800007f */
[----:B-1----:R-:W-:Y:S05]  /*16ff0*/  @!P0 BRA `(.L_x_535) ;  /* 0xfffffffc00ec8947 */ /* 0x002fea000383ffff */
[----:B------:R-:W-:-:S04]  /*17000*/  UIADD3 UR5, UR5, 0x1, URZ ;  /* 0x0000000105057890 */ /* 0x000fc8000fffe03f */
[----:B------:R-:W-:Y:S02]  /*17010*/  UISETP.EQ.XOR UP0, UPT, UR5, 0x4, UP0 ;  /* 0x000000040500788c */ /* 0x000fe40008702a70 */
[----:B------:R-:W-:Y:S02]  /*17020*/  UISETP.NE.AND UP1, UPT, UR5, 0x4, UPT ;  /* 0x000000040500788c */ /* 0x000fe4000bf25270 */
[----:B------:R-:W-:Y:S02]  /*17030*/  USEL UR6, URZ, 0x1, !UP0 ;  /* 0x000000013f067887 */ /* 0x000fe4000c000000 */
[----:B------:R-:W-:-:S04]  /*17040*/  USEL UR5, UR5, URZ, UP1 ;  /* 0x0000003f05057287 */ /* 0x000fc80008800000 */
[----:B0-----:R-:W-:Y:S01]  /*17050*/  IMAD.U32 R0, RZ, RZ, UR6 ;  /* 0x00000006ff007e24 */ /* 0x001fe2000f8e00ff */
[----:B------:R-:W-:-:S04]  /*17060*/  ULEA UR7, UR5, UR4, 0x3 ;  /* 0x0000000405077291 */ /* 0x000fc8000f8e183f */
[----:B------:R-:W-:-:S08]  /*17070*/  SHF.L.U32 R0, R0, 0x1f, RZ ;  /* 0x0000001f00007819 */ /* 0x000fd000000006ff */
.L_x_536:
[----:B0-----:R-:W-:-:S04]  /*17080*/  MOV R3, UR7 ;  /* 0x0000000700037c02 */ /* 0x001fc80008000f00 */
        /* <DEDUP_REMOVED lines=12> */
.L_x_537:
[----:B0-----:R-:W-:-:S04]  /*17150*/  IMAD.U32 R3, RZ, RZ, UR5 ;  /* 0x00000005ff037e24 */ /* 0x001fc8000f8e00ff */
[----:B------:R0:W1:Y:S03]  /*17160*/  SYNCS.PHASECHK.TRANS64.TRYWAIT P0, [R3+URZ], R0 ;  /* 0x00000000030075a7 */ /* 0x000066000800017f */
[----:B-1----:R-:W-:Y:S05]  /*17170*/  @!P0 NANOSLEEP.SYNCS 0x989680 ;  /* 0x009896800000895d */ /* 0x002fea0003900000 */
[----:B------:R-:W1:Y:S02]  /*17180*/  @!P0 SYNCS.PHASECHK.TRANS64 P0, [R3+URZ], R0 ;  /* 0x00000000030085a7 */ /* 0x000e64000800007f */
[----:B-1----:R-:W-:Y:S05]  /*17190*/  @P0 EXIT ;  /* 0x000000000000094d */ /* 0x002fea0003800000 */
[----:B------:R-:W-:Y:S05]  /*171a0*/  BRA `(.L_x_537) ;  /* 0xfffffffc00e87947 */ /* 0x000fea000383ffff */
.L_x_538:
[----:B------:R-:W-:-:S00]  /*171b0*/  BRA `(.L_x_538) ;  /* 0xfffffffc00fc7947 */ /* 0x000fc0000383ffff */
[----:B------:R-:W-:-:S00]  /*171c0*/  NOP ;  /* 0x0000000000007918 */ /* 0x000fc00000000000 */
        /* <DEDUP_REMOVED lines=11> */
.L_x_539:


//--------------------- .nv.shared._ZN7cutlass13device_kernelINS_4conv6kernel13ConvUniversalINS1_16ConvProblemShapeILNS1_8OperatorE1ELi3EEENS1_10collective14CollectiveConvINS1_46MainloopSm90TmaGmmaWarpSpecializedImplicitGemmILS5_1ELi4ELi3EN4cute5tupleIJNSA_1CILi2EEENSC_ILi1EEESE_EEENS1_36KernelImplicitTmaWarpSpecializedSm90ELi1EEENSB_IJNSC_ILi256EEENSC_ILi128EEENSB_IJNSC_ILi64EEEEEEEEENS_6half_tESN_NSA_8TiledMMAINSA_8MMA_AtomIJNSA_4SM904GMMA26MMA_64x128x16_F32F16F16_SSILNSR_5MajorE0ELST_1ELNSR_7ScaleInE1ELSU_1EEEEEENSA_6LayoutINSB_IJSE_SE_SE_EEENSB_IJNSC_ILi0EEESZ_SZ_EEEEENSB_IJNSA_10UnderscoreES12_S12_EEEEENS7_6detail26Sm90ImplicitGemmTileTraitsINSA_20SM90_TMA_LOAD_IM2COLENSA_14ComposedLayoutINSA_7SwizzleILi3ELi4ELi3EEENSA_18smem_ptr_flag_bitsILi16EEENSX_INSB_IJNSB_IJNSC_ILi8EEENSC_ILi32EEEEEENSB_IJSK_SE_EEENSB_IJSE_NSC_ILi4EEEEEEEEENSB_IJNSB_IJSK_NSC_ILi512EEEEEENSB_IJSE_SZ_EEENSB_IJSZ_NSC_ILi16384EEEEEEEEEEEEEvEENS16_INSA_23SM90_TMA_LOAD_MULTICASTENS18_IS1A_S1C_NSX_INSB_IJNSB_IJSK_SD_EEENSB_IJS1D_S1D_EEES1I_EEENSB_IJNSB_IJSE_NSC_ILi4096EEEEEES1L_NSB_IJSZ_NSC_ILi8192EEEEEEEEEEEEEvEEEENS_8epilogue10collective6detail29Sm90TmaWarpSpecializedAdapterINS27_15DefaultEpilogueISN_NSB_IJNSB_IJllllEEESE_SZ_EEES2C_NS26_6thread17LinearCombinationISN_Li1EffLNS2D_9ScaleType4KindE0ELNS_15FloatRoundStyleE2ESN_EENS_4gemm15EpilogueDefaultEEEEEvvEEEEvNT_6ParamsE --------------------------
	.section	.nv.shared._ZN7cutlass13device_kernelINS_4conv6kernel13ConvUniversalINS1_16ConvProblemShapeILNS1_8OperatorE1ELi3EEENS1_10collective14CollectiveConvINS1_46MainloopSm90TmaGmmaWarpSpecializedImplicitGemmILS5_1ELi4ELi3EN4cute5tupleIJNSA_1CILi2EEENSC_ILi1EEESE_EEENS1_36KernelImplicitTmaWarpSpecializedSm90ELi1EEENSB_IJNSC_ILi256EEENSC_ILi128EEENSB_IJNSC_ILi64EEEEEEEEENS_6half_tESN_NSA_8TiledMMAINSA_8MMA_AtomIJNSA_4SM904GMMA26MMA_64x128x16_F32F16F16_SSILNSR_5MajorE0ELST_1ELNSR_7ScaleInE1ELSU_1EEEEEENSA_6LayoutINSB_IJSE_SE_SE_EEENSB_IJNSC_ILi0EEESZ_SZ_EEEEENSB_IJNSA_10UnderscoreES12_S12_EEEEENS7_6detail26Sm90ImplicitGemmTileTraitsINSA_20SM90_TMA_LOAD_IM2COLENSA_14ComposedLayoutINSA_7SwizzleILi3ELi4ELi3EEENSA_18smem_ptr_flag_bitsILi16EEENSX_INSB_IJNSB_IJNSC_ILi8EEENSC_ILi32EEEEEENSB_IJSK_SE_EEENSB_IJSE_NSC_ILi4EEEEEEEEENSB_IJNSB_IJSK_NSC_ILi512EEEEEENSB_IJSE_SZ_EEENSB_IJSZ_NSC_ILi16384EEEEEEEEEEEEEvEENS16_INSA_23SM90_TMA_LOAD_MULTICASTENS18_IS1A_S1C_NSX_INSB_IJNSB_IJSK_SD_EEENSB_IJS1D_S1D_EEES1I_EEENSB_IJNSB_IJSE_NSC_ILi4096EEEEEES1L_NSB_IJSZ_NSC_ILi8192EEEEEEEEEEEEEvEEEENS_8epilogue10collective6detail29Sm90TmaWarpSpecializedAdapterINS27_15DefaultEpilogueISN_NSB_IJNSB_IJllllEEESE_SZ_EEES2C_NS26_6thread17LinearCombinationISN_Li1EffLNS2D_9ScaleType4KindE0ELNS_15FloatRoundStyleE2ESN_EENS_4gemm15EpilogueDefaultEEEEEvvEEEEvNT_6ParamsE,"aw",@nobits
	.sectionflags	@""
	.align	16
	.zero		1024


//--------------------- .nv.shared.reserved.0     --------------------------
	.section	.nv.shared.reserved.0,"aw",@nobits
	.weak		__nv_reservedSMEM_offset_0_alias
	.size		__nv_reservedSMEM_offset_0_alias, 0, 0
	.other		__nv_reservedSMEM_offset_0_alias,@"STO_CUDA_RESERVED_SHARED STV_DEFAULT"
__nv_reservedSMEM_offset_0_alias:
	.zero		0


//--------------------- .nv.global                --------------------------
	.section	.nv.global,"aw",@nobits
.nv.global:
	.type		_ZN39_INTERNAL_5dd851f5_4_k_cu_19ecb203_27894cute1_E,@object
	.size		_ZN39_INTERNAL_5dd851f5_4_k_cu_19ecb203_27894cute1_E,(_ZN39_INTERNAL_5dd851f5_4_k_cu_19ecb203_27894cuda3std3__45__cpo6cbeginE - _ZN39_INTERNAL_5dd851f5_4_k_cu_19ecb203_27894cute1_E)
_ZN39_INTERNAL_5dd851f5_4_k_cu_19ecb203_27894cute1_E:
	.zero		1
	.type		_ZN39_INTERNAL_5dd851f5_4_k_cu_19ecb203_27894cuda3std3__45__cpo6cbeginE,@object
	.size		_ZN39_INTERNAL_5dd851f5_4_k_cu_19ecb203_27894cuda3std3__45__cpo6cbeginE,(_ZN39_INTERNAL_5dd851f5_4_k_cu_19ecb203_27894cuda3std3__48in_placeE - _ZN39_INTERNAL_5dd851f5_4_k_cu_19ecb203_27894cuda3std3__45__cpo6cbeginE)
_ZN39_INTERNAL_5dd851f5_4_k_cu_19ecb203_27894cuda3std3__45__cpo6cbeginE:
	.zero		1
	.type		_ZN39_INTERNAL_5dd851f5_4_k_cu_19ecb203_27894cuda3std3__48in_placeE,@object
	.size		_ZN39_INTERNAL_5dd851f5_4_k_cu_19ecb203_27894cuda3std3__48in_placeE,(_ZN39_INTERNAL_5dd851f5_4_k_cu_19ecb203_27894cuda3std6ranges3__45__cpo9iter_moveE - _ZN39_INTERNAL_5dd851f5_4_k_cu_19ecb203_27894cuda3std3__48in_placeE)
_ZN39_INTERNAL_5dd851f5_4_k_cu_19ecb203_27894cuda3std3__48in_placeE:
	.zero		1
	.type		_ZN39_INTERNAL_5dd851f5_4_k_cu_19ecb203_27894cuda3std6ranges3__45__cpo9iter_moveE,@object
	.size		_ZN39_INTERNAL_5dd851f5_4_k_cu_19ecb203_27894cuda3std6ranges3__45__cpo9iter_moveE,(_ZN39_INTERNAL_5dd851f5_4_k_cu_19ecb203_27894cuda3std3__45__cpo5beginE - _ZN39_INTERNAL_5dd851f5_4_k_cu_19ecb203_27894cuda3std6ranges3__45__cpo9iter_moveE)
_ZN39_INTERNAL_5dd851f5_4_k_cu_19ecb203_27894cuda3std6ranges3__45__cpo9iter_moveE:
	.zero		1
	.type		_ZN39_INTERNAL_5dd851f5_4_k_cu_19ecb203_27894cuda3std3__45__cpo5beginE,@object
	.size		_ZN39_INTERNAL_5dd851f5_4_k_cu_19ecb203_27894cuda3std3__45__cpo5beginE,(_ZN39_INTERNAL_5dd851f5_4_k_cu_19ecb203_27894cuda3std3__441_GLOBAL__N__5dd851f5_4_k_cu_19ecb203_27896ignoreE - _ZN39_INTERNAL_5dd851f5_4_k_cu_19ecb203_27894cuda3std3__45__cpo5beginE)
_ZN39_INTERNAL_5dd851f5_4_k_cu_19ecb203_27894cuda3std3__45__cpo5beginE:
	.zero		1
	.type		_ZN39_INTERNAL_5dd851f5_4_k_cu_19ecb203_27894cuda3std3__441_GLOBAL__N__5dd851f5_4_k_cu_19ecb203_27896ignoreE,@object
	.size		_ZN39_INTERNAL_5dd851f5_4_k_cu_19ecb203_27894cuda3std3__441_GLOBAL__N__5dd851f5_4_k_cu_19ecb203_27896ignoreE,(_ZN39_INTERNAL_5dd851f5_4_k_cu_19ecb203_27894cute7productE - _ZN39_INTERNAL_5dd851f5_4_k_cu_19ecb203_27894cuda3std3__441_GLOBAL__N__5dd851f5_4_k_cu_19ecb203_27896ignoreE)
_ZN39_INTERNAL_5dd851f5_4_k_cu_19ecb203_27894cuda3std3__441_GLOBAL__N__5dd851f5_4_k_cu_19ecb203_27896ignoreE:
	.zero		1
	.type		_ZN39_INTERNAL_5dd851f5_4_k_cu_19ecb203_27894cute7productE,@object
	.size		_ZN39_INTERNAL_5dd851f5_4_k_cu_19ecb203_27894cute7productE,(_ZN39_INTERNAL_5dd851f5_4_k_cu_19ecb203_27894cuda3std3__45__cpo3endE - _ZN39_INTERNAL_5dd851f5_4_k_cu_19ecb203_27894cute7productE)
_ZN39_INTERNAL_5dd851f5_4_k_cu_19ecb203_27894cute7productE:
	.zero		1
	.type		_ZN39_INTERNAL_5dd851f5_4_k_cu_19ecb203_27894cuda3std3__45__cpo3endE,@object
	.size		_ZN39_INTERNAL_5dd851f5_4_k_cu_19ecb203_27894cuda3std3__45__cpo3endE,(_ZN39_INTERNAL_5dd851f5_4_k_cu_19ecb203_27894cuda3std3__419piecewise_constructE - _ZN39_INTERNAL_5dd851f5_4_k_cu_19ecb203_27894cuda3std3__45__cpo3endE)
_ZN39_INTERNAL_5dd851f5_4_k_cu_19ecb203_27894cuda3std3__45__cpo3endE:
	.zero		1
	.type		_ZN39_INTERNAL_5dd851f5_4_k_cu_19ecb203_27894cuda3std3__419piecewise_constructE,@object
	.size		_ZN39_INTERNAL_5dd851f5_4_k_cu_19ecb203_27894cuda3std3__419piecewise_constructE,(_ZN39_INTERNAL_5dd851f5_4_k_cu_19ecb203_27894cuda3std3__45__cpo4cendE - _ZN39_INTERNAL_5dd851f5_4_k_cu_19ecb203_27894cuda3std3__419piecewise_constructE)
_ZN39_INTERNAL_5dd851f5_4_k_cu_19ecb203_27894cuda3std3__419piecewise_constructE:
	.zero		1
	.type		_ZN39_INTERNAL_5dd851f5_4_k_cu_19ecb203_27894cuda3std3__45__cpo4cendE,@object
	.size		_ZN39_INTERNAL_5dd851f5_4_k_cu_19ecb203_27894cuda3std3__45__cpo4cendE,(_ZN39_INTERNAL_5dd851f5_4_k_cu_19ecb203_27894cuda3std6ranges3__45__cpo4swapE - _ZN39_INTERNAL_5dd851f5_4_k_cu_19ecb203_27894cuda3std3__45__cpo4cendE)
_ZN39_INTERNAL_5dd851f5_4_k_cu_19ecb203_27894cuda3std3__45__cpo4cendE:
	.zero		1
	.type		_ZN39_INTERNAL_5dd851f5_4_k_cu_19ecb203_27894cuda3std6ranges3__45__cpo4swapE,@object
	.size		_ZN39_INTERNAL_5dd851f5_4_k_cu_19ecb203_27894cuda3std6ranges3__45__cpo4swapE,(.L_7 - _ZN39_INTERNAL_5dd851f5_4_k_cu_19ecb203_27894cuda3std6ranges3__45__cpo4swapE)
_ZN39_INTERNAL_5dd851f5_4_k_cu_19ecb203_27894cuda3std6ranges3__45__cpo4swapE:
	.zero		1
.L_7:


//--------------------- .nv.constant0._ZN7cutlass13device_kernelINS_4conv6kernel13ConvUniversalINS1_16ConvProblemShapeILNS1_8OperatorE1ELi3EEENS1_10collective14CollectiveConvINS1_46MainloopSm90TmaGmmaWarpSpecializedImplicitGemmILS5_1ELi4ELi3EN4cute5tupleIJNSA_1CILi2EEENSC_ILi1EEESE_EEENS1_36KernelImplicitTmaWarpSpecializedSm90ELi1EEENSB_IJNSC_ILi256EEENSC_ILi128EEENSB_IJNSC_ILi64EEEEEEEEENS_6half_tESN_NSA_8TiledMMAINSA_8MMA_AtomIJNSA_4SM904GMMA26MMA_64x128x16_F32F16F16_SSILNSR_5MajorE0ELST_1ELNSR_7ScaleInE1ELSU_1EEEEEENSA_6LayoutINSB_IJSE_SE_SE_EEENSB_IJNSC_ILi0EEESZ_SZ_EEEEENSB_IJNSA_10UnderscoreES12_S12_EEEEENS7_6detail26Sm90ImplicitGemmTileTraitsINSA_20SM90_TMA_LOAD_IM2COLENSA_14ComposedLayoutINSA_7SwizzleILi3ELi4ELi3EEENSA_18smem_ptr_flag_bitsILi16EEENSX_INSB_IJNSB_IJNSC_ILi8EEENSC_ILi32EEEEEENSB_IJSK_SE_EEENSB_IJSE_NSC_ILi4EEEEEEEEENSB_IJNSB_IJSK_NSC_ILi512EEEEEENSB_IJSE_SZ_EEENSB_IJSZ_NSC_ILi16384EEEEEEEEEEEEEvEENS16_INSA_23SM90_TMA_LOAD_MULTICASTENS18_IS1A_S1C_NSX_INSB_IJNSB_IJSK_SD_EEENSB_IJS1D_S1D_EEES1I_EEENSB_IJNSB_IJSE_NSC_ILi4096EEEEEES1L_NSB_IJSZ_NSC_ILi8192EEEEEEEEEEEEEvEEEENS_8epilogue10collective6detail29Sm90TmaWarpSpecializedAdapterINS27_15DefaultEpilogueISN_NSB_IJNSB_IJllllEEESE_SZ_EEES2C_NS26_6thread17LinearCombinationISN_Li1EffLNS2D_9ScaleType4KindE0ELNS_15FloatRoundStyleE2ESN_EENS_4gemm15EpilogueDefaultEEEEEvvEEEEvNT_6ParamsE --------------------------
	.section	.nv.constant0._ZN7cutlass13device_kernelINS_4conv6kernel13ConvUniversalINS1_16ConvProblemShapeILNS1_8OperatorE1ELi3EEENS1_10collective14CollectiveConvINS1_46MainloopSm90TmaGmmaWarpSpecializedImplicitGemmILS5_1ELi4ELi3EN4cute5tupleIJNSA_1CILi2EEENSC_ILi1EEESE_EEENS1_36KernelImplicitTmaWarpSpecializedSm90ELi1EEENSB_IJNSC_ILi256EEENSC_ILi128EEENSB_IJNSC_ILi64EEEEEEEEENS_6half_tESN_NSA_8TiledMMAINSA_8MMA_AtomIJNSA_4SM904GMMA26MMA_64x128x16_F32F16F16_SSILNSR_5MajorE0ELST_1ELNSR_7ScaleInE1ELSU_1EEEEEENSA_6LayoutINSB_IJSE_SE_SE_EEENSB_IJNSC_ILi0EEESZ_SZ_EEEEENSB_IJNSA_10UnderscoreES12_S12_EEEEENS7_6detail26Sm90ImplicitGemmTileTraitsINSA_20SM90_TMA_LOAD_IM2COLENSA_14ComposedLayoutINSA_7SwizzleILi3ELi4ELi3EEENSA_18smem_ptr_flag_bitsILi16EEENSX_INSB_IJNSB_IJNSC_ILi8EEENSC_ILi32EEEEEENSB_IJSK_SE_EEENSB_IJSE_NSC_ILi4EEEEEEEEENSB_IJNSB_IJSK_NSC_ILi512EEEEEENSB_IJSE_SZ_EEENSB_IJSZ_NSC_ILi16384EEEEEEEEEEEEEvEENS16_INSA_23SM90_TMA_LOAD_MULTICASTENS18_IS1A_S1C_NSX_INSB_IJNSB_IJSK_SD_EEENSB_IJS1D_S1D_EEES1I_EEENSB_IJNSB_IJSE_NSC_ILi4096EEEEEES1L_NSB_IJSZ_NSC_ILi8192EEEEEEEEEEEEEvEEEENS_8epilogue10collective6detail29Sm90TmaWarpSpecializedAdapterINS27_15DefaultEpilogueISN_NSB_IJNSB_IJllllEEESE_SZ_EEES2C_NS26_6thread17LinearCombinationISN_Li1EffLNS2D_9ScaleType4KindE0ELNS_15FloatRoundStyleE2ESN_EENS_4gemm15EpilogueDefaultEEEEEvvEEEEvNT_6ParamsE,"a",@progbits
	.sectionflags	@""
	.align	4
.nv.constant0._ZN7cutlass13device_kernelINS_4conv6kernel13ConvUniversalINS1_16ConvProblemShapeILNS1_8OperatorE1ELi3EEENS1_10collective14CollectiveConvINS1_46MainloopSm90TmaGmmaWarpSpecializedImplicitGemmILS5_1ELi4ELi3EN4cute5tupleIJNSA_1CILi2EEENSC_ILi1EEESE_EEENS1_36KernelImplicitTmaWarpSpecializedSm90ELi1EEENSB_IJNSC_ILi256EEENSC_ILi128EEENSB_IJNSC_ILi64EEEEEEEEENS_6half_tESN_NSA_8TiledMMAINSA_8MMA_AtomIJNSA_4SM904GMMA26MMA_64x128x16_F32F16F16_SSILNSR_5MajorE0ELST_1ELNSR_7ScaleInE1ELSU_1EEEEEENSA_6LayoutINSB_IJSE_SE_SE_EEENSB_IJNSC_ILi0EEESZ_SZ_EEEEENSB_IJNSA_10UnderscoreES12_S12_EEEEENS7_6detail26Sm90ImplicitGemmTileTraitsINSA_20SM90_TMA_LOAD_IM2COLENSA_14ComposedLayoutINSA_7SwizzleILi3ELi4ELi3EEENSA_18smem_ptr_flag_bitsILi16EEENSX_INSB_IJNSB_IJNSC_ILi8EEENSC_ILi32EEEEEENSB_IJSK_SE_EEENSB_IJSE_NSC_ILi4EEEEEEEEENSB_IJNSB_IJSK_NSC_ILi512EEEEEENSB_IJSE_SZ_EEENSB_IJSZ_NSC_ILi16384EEEEEEEEEEEEEvEENS16_INSA_23SM90_TMA_LOAD_MULTICASTENS18_IS1A_S1C_NSX_INSB_IJNSB_IJSK_SD_EEENSB_IJS1D_S1D_EEES1I_EEENSB_IJNSB_IJSE_NSC_ILi4096EEEEEES1L_NSB_IJSZ_NSC_ILi8192EEEEEEEEEEEEEvEEEENS_8epilogue10collective6detail29Sm90TmaWarpSpecializedAdapterINS27_15DefaultEpilogueISN_NSB_IJNSB_IJllllEEESE_SZ_EEES2C_NS26_6thread17LinearCombinationISN_Li1EffLNS2D_9ScaleType4KindE0ELNS_15FloatRoundStyleE2ESN_EENS_4gemm15EpilogueDefaultEEEEEvvEEEEvNT_6ParamsE:
	.zero		1664


//--------------------- SYMBOLS --------------------------

	.type		.nv.reservedSmem.offset0,@object
	.size		.nv.reservedSmem.offset0,0x4
